	.target	sm_100a

	.elftype	@"ET_EXEC"


//--------------------- .note.nv.tkinfo           --------------------------
	.section	.note.nv.tkinfo,"",@"SHT_NOTE"
	.sectionflags	@"SHF_NOTE_NV_TKINFO"
	.tkinfo
        /*0018*/ 	.word	0x00000002
        /*0030*/ 	.string	""
        /*0030*/ 	.string	"ptxas"
        /*0030*/ 	.string	"Cuda compilation tools, release 13.0, V13.0.88"
        /*0030*/ 	.string	"Build cuda_13.0.r13.0/compiler.36424714_0"
        /*0030*/ 	.string	"-arch sm_100a -m 64 "



//--------------------- .note.nv.cuinfo           --------------------------
	.section	.note.nv.cuinfo,"",@"SHT_NOTE"
	.sectionflags	@"SHF_NOTE_NV_CUINFO"
        /*0018*/ 	.short	0x0002
        /*001a*/ 	.short	0x0064
        /*001c*/ 	.short	0x0082
	.zero		2


//--------------------- .nv.info                  --------------------------
	.section	.nv.info,"",@"SHT_CUDA_INFO"
	.align	4


	//----- nvinfo : EIATTR_REGCOUNT
	.align		4
        /*0000*/ 	.byte	0x04, 0x2f
        /*0002*/ 	.short	(.L_19 - .L_18)
	.align		4
.L_18:
        /*0004*/ 	.word	index@(_ZN7cutlass13device_kernelINS_4gemm6kernel13GemmUniversalIN4cute5tupleIJiiiiEEENS1_10collective13CollectiveMmaINS1_35MainloopSm100TmaUmmaWarpSpecializedILi2ELi2ELi4ENS5_IJNS4_1CILi1EEESB_SB_EEEEENS5_IJNSA_ILi64EEENSA_ILi128EEENSA_ILi256EEEEEENS_6half_tENS5_IJlSB_lEEESI_SJ_NS4_8TiledMMAINS4_8MMA_AtomIJNS4_20SM100_MMA_F16BF16_SSISI_SI_fLi64ELi128ELNS4_4UMMA5MajorE0ELSO_0ELNSN_7ScaleInE0ELSP_0EEEEEENS4_6LayoutISC_NS5_IJNSA_ILi0EEEST_ST_EEEEENS5_IJNS4_10UnderscoreESW_SW_EEEEENS4_13SM90_TMA_LOADENS4_14ComposedLayoutINS4_7SwizzleILi3ELi4ELi3EEENS4_18smem_ptr_flag_bitsILi16EEENSS_INS5_IJNSA_ILi8EEESE_EEENS5_IJSE_SB_EEEEEEEvNS4_8identityESZ_S19_vS1A_EENS_8epilogue10collective18CollectiveEpilogueINS1C_23Sm100TmaWarpSpecializedILi4ELi2ELi16ELb1ELb0EEEJSH_NS5_IJNSS_ISE_SB_EENSS_INSA_ILi32EEESB_EEEEESI_SJ_SI_SJ_NS1C_6fusion15FusionCallbacksIS1G_NS1L_17LinearCombinationISI_fSI_fLNS_15FloatRoundStyleE2EEESH_S1K_JEEENS4_5SM1004TMEM4LOAD26SM100_TMEM_LOAD_16dp256b4xESZ_NS10_INS11_ILi2ELi4ELi3EEES14_NSS_INS5_IJS15_S1I_EEENS5_IJS1I_SB_EEEEEEENS4_17SM75_U32x4_LDSM_NENS4_14SM90_TMA_STOREES1Z_NS4_17SM90_U32x4_STSM_NENS4_39AutoVectorizingCopyWithAssumedAlignmentILi128EEEEEEvvEEEEvNT_6ParamsE)
        /*0008*/ 	.word	0x0000005b


	//----- nvinfo : EIATTR_FRAME_SIZE
	.align		4
.L_19:
        /*000c*/ 	.byte	0x04, 0x11
        /*000e*/ 	.short	(.L_21 - .L_20)
	.align		4
.L_20:
        /*0010*/ 	.word	index@($__internal_2_$__cuda_sm10x_tcgen05_guardrail_trap_unallocated_columns_being_dealloced)
        /*0014*/ 	.word	0x00000000


	//----- nvinfo : EIATTR_FRAME_SIZE
	.align		4
.L_21:
        /*0018*/ 	.byte	0x04, 0x11
        /*001a*/ 	.short	(.L_23 - .L_22)
	.align		4
.L_22:
        /*001c*/ 	.word	index@($__internal_1_$__cuda_sm10x_tcgen05_guardrail_trap_phase_invalid_during_alloc)
        /*0020*/ 	.word	0x00000000


	//----- nvinfo : EIATTR_FRAME_SIZE
	.align		4
.L_23:
        /*0024*/ 	.byte	0x04, 0x11
        /*0026*/ 	.short	(.L_25 - .L_24)
	.align		4
.L_24:
        /*0028*/ 	.word	index@($__internal_0_$__cuda_sm10x_tcgen05_guardrail_trap_col_being_dealloced_not_returned_by_alloc)
        /*002c*/ 	.word	0x00000000


	//----- nvinfo : EIATTR_FRAME_SIZE
	.align		4
.L_25:
        /*0030*/ 	.byte	0x04, 0x11
        /*0032*/ 	.short	(.L_27 - .L_26)
	.align		4
.L_26:
        /*0034*/ 	.word	index@(_ZN7cutlass13device_kernelINS_4gemm6kernel13GemmUniversalIN4cute5tupleIJiiiiEEENS1_10collective13CollectiveMmaINS1_35MainloopSm100TmaUmmaWarpSpecializedILi2ELi2ELi4ENS5_IJNS4_1CILi1EEESB_SB_EEEEENS5_IJNSA_ILi64EEENSA_ILi128EEENSA_ILi256EEEEEENS_6half_tENS5_IJlSB_lEEESI_SJ_NS4_8TiledMMAINS4_8MMA_AtomIJNS4_20SM100_MMA_F16BF16_SSISI_SI_fLi64ELi128ELNS4_4UMMA5MajorE0ELSO_0ELNSN_7ScaleInE0ELSP_0EEEEEENS4_6LayoutISC_NS5_IJNSA_ILi0EEEST_ST_EEEEENS5_IJNS4_10UnderscoreESW_SW_EEEEENS4_13SM90_TMA_LOADENS4_14ComposedLayoutINS4_7SwizzleILi3ELi4ELi3EEENS4_18smem_ptr_flag_bitsILi16EEENSS_INS5_IJNSA_ILi8EEESE_EEENS5_IJSE_SB_EEEEEEEvNS4_8identityESZ_S19_vS1A_EENS_8epilogue10collective18CollectiveEpilogueINS1C_23Sm100TmaWarpSpecializedILi4ELi2ELi16ELb1ELb0EEEJSH_NS5_IJNSS_ISE_SB_EENSS_INSA_ILi32EEESB_EEEEESI_SJ_SI_SJ_NS1C_6fusion15FusionCallbacksIS1G_NS1L_17LinearCombinationISI_fSI_fLNS_15FloatRoundStyleE2EEESH_S1K_JEEENS4_5SM1004TMEM4LOAD26SM100_TMEM_LOAD_16dp256b4xESZ_NS10_INS11_ILi2ELi4ELi3EEES14_NSS_INS5_IJS15_S1I_EEENS5_IJS1I_SB_EEEEEEENS4_17SM75_U32x4_LDSM_NENS4_14SM90_TMA_STOREES1Z_NS4_17SM90_U32x4_STSM_NENS4_39AutoVectorizingCopyWithAssumedAlignmentILi128EEEEEEvvEEEEvNT_6ParamsE)
        /*0038*/ 	.word	0x00000000


	//----- nvinfo : EIATTR_MIN_STACK_SIZE
	.align		4
.L_27:
        /*003c*/ 	.byte	0x04, 0x12
        /*003e*/ 	.short	(.L_29 - .L_28)
	.align		4
.L_28:
        /*0040*/ 	.word	index@(_ZN7cutlass13device_kernelINS_4gemm6kernel13GemmUniversalIN4cute5tupleIJiiiiEEENS1_10collective13CollectiveMmaINS1_35MainloopSm100TmaUmmaWarpSpecializedILi2ELi2ELi4ENS5_IJNS4_1CILi1EEESB_SB_EEEEENS5_IJNSA_ILi64EEENSA_ILi128EEENSA_ILi256EEEEEENS_6half_tENS5_IJlSB_lEEESI_SJ_NS4_8TiledMMAINS4_8MMA_AtomIJNS4_20SM100_MMA_F16BF16_SSISI_SI_fLi64ELi128ELNS4_4UMMA5MajorE0ELSO_0ELNSN_7ScaleInE0ELSP_0EEEEEENS4_6LayoutISC_NS5_IJNSA_ILi0EEEST_ST_EEEEENS5_IJNS4_10UnderscoreESW_SW_EEEEENS4_13SM90_TMA_LOADENS4_14ComposedLayoutINS4_7SwizzleILi3ELi4ELi3EEENS4_18smem_ptr_flag_bitsILi16EEENSS_INS5_IJNSA_ILi8EEESE_EEENS5_IJSE_SB_EEEEEEEvNS4_8identityESZ_S19_vS1A_EENS_8epilogue10collective18CollectiveEpilogueINS1C_23Sm100TmaWarpSpecializedILi4ELi2ELi16ELb1ELb0EEEJSH_NS5_IJNSS_ISE_SB_EENSS_INSA_ILi32EEESB_EEEEESI_SJ_SI_SJ_NS1C_6fusion15FusionCallbacksIS1G_NS1L_17LinearCombinationISI_fSI_fLNS_15FloatRoundStyleE2EEESH_S1K_JEEENS4_5SM1004TMEM4LOAD26SM100_TMEM_LOAD_16dp256b4xESZ_NS10_INS11_ILi2ELi4ELi3EEES14_NSS_INS5_IJS15_S1I_EEENS5_IJS1I_SB_EEEEEEENS4_17SM75_U32x4_LDSM_NENS4_14SM90_TMA_STOREES1Z_NS4_17SM90_U32x4_STSM_NENS4_39AutoVectorizingCopyWithAssumedAlignmentILi128EEEEEEvvEEEEvNT_6ParamsE)
        /*0044*/ 	.word	0x00000000
.L_29:


//--------------------- .nv.compat                --------------------------
	.section	.nv.compat,"",@"SHT_CUDA_COMPAT_INFO"
	.align	4
        /*0000*/ 	.byte	0x02, 0x09, 0x01, 0x00, 0x02, 0x02, 0x02, 0x00, 0x02, 0x05, 0x05, 0x00, 0x03, 0x07, 0x01, 0x01
        /*0010*/ 	.byte	0x02, 0x03, 0x01, 0x00, 0x02, 0x06, 0x01, 0x00, 0x04, 0x0b, 0x08, 0x00, 0x09, 0x00, 0x00, 0x00
        /*0020*/ 	.byte	0x00, 0x00, 0x00, 0x00


//--------------------- .nv.info._ZN7cutlass13device_kernelINS_4gemm6kernel13GemmUniversalIN4cute5tupleIJiiiiEEENS1_10collective13CollectiveMmaINS1_35MainloopSm100TmaUmmaWarpSpecializedILi2ELi2ELi4ENS5_IJNS4_1CILi1EEESB_SB_EEEEENS5_IJNSA_ILi64EEENSA_ILi128EEENSA_ILi256EEEEEENS_6half_tENS5_IJlSB_lEEESI_SJ_NS4_8TiledMMAINS4_8MMA_AtomIJNS4_20SM100_MMA_F16BF16_SSISI_SI_fLi64ELi128ELNS4_4UMMA5MajorE0ELSO_0ELNSN_7ScaleInE0ELSP_0EEEEEENS4_6LayoutISC_NS5_IJNSA_ILi0EEEST_ST_EEEEENS5_IJNS4_10UnderscoreESW_SW_EEEEENS4_13SM90_TMA_LOADENS4_14ComposedLayoutINS4_7SwizzleILi3ELi4ELi3EEENS4_18smem_ptr_flag_bitsILi16EEENSS_INS5_IJNSA_ILi8EEESE_EEENS5_IJSE_SB_EEEEEEEvNS4_8identityESZ_S19_vS1A_EENS_8epilogue10collective18CollectiveEpilogueINS1C_23Sm100TmaWarpSpecializedILi4ELi2ELi16ELb1ELb0EEEJSH_NS5_IJNSS_ISE_SB_EENSS_INSA_ILi32EEESB_EEEEESI_SJ_SI_SJ_NS1C_6fusion15FusionCallbacksIS1G_NS1L_17LinearCombinationISI_fSI_fLNS_15FloatRoundStyleE2EEESH_S1K_JEEENS4_5SM1004TMEM4LOAD26SM100_TMEM_LOAD_16dp256b4xESZ_NS10_INS11_ILi2ELi4ELi3EEES14_NSS_INS5_IJS15_S1I_EEENS5_IJS1I_SB_EEEEEEENS4_17SM75_U32x4_LDSM_NENS4_14SM90_TMA_STOREES1Z_NS4_17SM90_U32x4_STSM_NENS4_39AutoVectorizingCopyWithAssumedAlignmentILi128EEEEEEvvEEEEvNT_6ParamsE --------------------------
	.section	.nv.info._ZN7cutlass13device_kernelINS_4gemm6kernel13GemmUniversalIN4cute5tupleIJiiiiEEENS1_10collective13CollectiveMmaINS1_35MainloopSm100TmaUmmaWarpSpecializedILi2ELi2ELi4ENS5_IJNS4_1CILi1EEESB_SB_EEEEENS5_IJNSA_ILi64EEENSA_ILi128EEENSA_ILi256EEEEEENS_6half_tENS5_IJlSB_lEEESI_SJ_NS4_8TiledMMAINS4_8MMA_AtomIJNS4_20SM100_MMA_F16BF16_SSISI_SI_fLi64ELi128ELNS4_4UMMA5MajorE0ELSO_0ELNSN_7ScaleInE0ELSP_0EEEEEENS4_6LayoutISC_NS5_IJNSA_ILi0EEEST_ST_EEEEENS5_IJNS4_10UnderscoreESW_SW_EEEEENS4_13SM90_TMA_LOADENS4_14ComposedLayoutINS4_7SwizzleILi3ELi4ELi3EEENS4_18smem_ptr_flag_bitsILi16EEENSS_INS5_IJNSA_ILi8EEESE_EEENS5_IJSE_SB_EEEEEEEvNS4_8identityESZ_S19_vS1A_EENS_8epilogue10collective18CollectiveEpilogueINS1C_23Sm100TmaWarpSpecializedILi4ELi2ELi16ELb1ELb0EEEJSH_NS5_IJNSS_ISE_SB_EENSS_INSA_ILi32EEESB_EEEEESI_SJ_SI_SJ_NS1C_6fusion15FusionCallbacksIS1G_NS1L_17LinearCombinationISI_fSI_fLNS_15FloatRoundStyleE2EEESH_S1K_JEEENS4_5SM1004TMEM4LOAD26SM100_TMEM_LOAD_16dp256b4xESZ_NS10_INS11_ILi2ELi4ELi3EEES14_NSS_INS5_IJS15_S1I_EEENS5_IJS1I_SB_EEEEEEENS4_17SM75_U32x4_LDSM_NENS4_14SM90_TMA_STOREES1Z_NS4_17SM90_U32x4_STSM_NENS4_39AutoVectorizingCopyWithAssumedAlignmentILi128EEEEEEvvEEEEvNT_6ParamsE,"",@"SHT_CUDA_INFO"
	.sectionflags	@""
	.align	4


	//----- nvinfo : EIATTR_CUDA_API_VERSION
	.align		4
        /*0000*/ 	.byte	0x04, 0x37
        /*0002*/ 	.short	(.L_31 - .L_30)
.L_30:
        /*0004*/ 	.word	0x00000082


	//----- nvinfo : EIATTR_KPARAM_INFO
	.align		4
.L_31:
        /*0008*/ 	.byte	0x04, 0x17
        /*000a*/ 	.short	(.L_33 - .L_32)
.L_32:
        /*000c*/ 	.word	0x00000000
        /*0010*/ 	.short	0x0000
        /*0012*/ 	.short	0x0000
        /*0014*/ 	.byte	0x00, 0xf0, 0x01, 0x20


	//----- nvinfo : EIATTR_AT_ENTRY_FRAGMENTS
	.align		4
.L_33:
        /*0018*/ 	.byte	0x04, 0x4f
        /*001a*/ 	.short	(.L_35 - .L_34)


	//   ....[0]....
.L_34:
        /*001c*/ 	.word	0x00000006


	//----- nvinfo : EIATTR_RESERVED_SMEM_USED
	.align		4
.L_35:
        /*0020*/ 	.byte	0x01, 0x41
	.zero		2


	//----- nvinfo : EIATTR_SPARSE_MMA_MASK
	.align		4
        /*0024*/ 	.byte	0x03, 0x50
        /*0026*/ 	.short	0x0000


	//----- nvinfo : EIATTR_TCGEN05_1CTA_USED
	.align		4
        /*0028*/ 	.byte	0x01, 0x51
	.zero		2


	//----- nvinfo : EIATTR_MAXREG_COUNT
	.align		4
        /*002c*/ 	.byte	0x03, 0x1b
        /*002e*/ 	.short	0x00ff


	//----- nvinfo : EIATTR_NUM_BARRIERS
	.align		4
        /*0030*/ 	.byte	0x02, 0x4c
        /*0032*/ 	.byte	0x07
	.zero		1


	//----- nvinfo : EIATTR_EXTERNS
	.align		4
        /*0034*/ 	.byte	0x04, 0x0f
        /*0036*/ 	.short	(.L_37 - .L_36)


	//   ....[0]....
	.align		4
.L_36:
        /*0038*/ 	.word	index@(__assertfail)


	//----- nvinfo : EIATTR_MERCURY_ISA_VERSION
	.align		4
.L_37:
        /*003c*/ 	.byte	0x03, 0x5f
        /*003e*/ 	.short	0x0101


	//----- nvinfo : EIATTR_INT_WARP_WIDE_INSTR_OFFSETS
	.align		4
        /*0040*/ 	.byte	0x04, 0x31
        /*0042*/ 	.short	(.L_39 - .L_38)


	//   ....[0]....
.L_38:
        /*0044*/ 	.word	0x00002250


	//   ....[1]....
        /*0048*/ 	.word	0x00004080


	//   ....[2]....
        /*004c*/ 	.word	0x000040a0


	//   ....[3]....
        /*0050*/ 	.word	0x000040d0


	//   ....[4]....
        /*0054*/ 	.word	0x00004a10


	//   ....[5]....
        /*0058*/ 	.word	0x00004a80


	//   ....[6]....
        /*005c*/ 	.word	0x00004b70


	//   ....[7]....
        /*0060*/ 	.word	0x00004bf0


	//   ....[8]....
        /*0064*/ 	.word	0x00004d00


	//   ....[9]....
        /*0068*/ 	.word	0x00004d90


	//   ....[10]....
        /*006c*/ 	.word	0x00004f70


	//   ....[11]....
        /*0070*/ 	.word	0x00005020


	//----- nvinfo : EIATTR_COOP_GROUP_MASK_REGIDS
	.align		4
.L_39:
        /*0074*/ 	.byte	0x04, 0x29
        /*0076*/ 	.short	(.L_41 - .L_40)


	//   ....[0]....
.L_40:
        /*0078*/ 	.word	0xffffffff


	//   ....[1]....
        /*007c*/ 	.word	0xffffffff


	//   ....[2]....
        /*0080*/ 	.word	0xffffffff


	//   ....[3]....
        /*0084*/ 	.word	0xffffffff


	//   ....[4]....
        /*0088*/ 	.word	0xffffffff


	//   ....[5]....
        /*008c*/ 	.word	0xffffffff


	//   ....[6]....
        /*0090*/ 	.word	0xffffffff


	//   ....[7]....
        /*0094*/ 	.word	0xffffffff


	//   ....[8]....
        /*0098*/ 	.word	0xffffffff


	//   ....[9]....
        /*009c*/ 	.word	0xffffffff


	//   ....[10]....
        /*00a0*/ 	.word	0xffffffff


	//   ....[11]....
        /*00a4*/ 	.word	0xffffffff


	//   ....[12]....
        /*00a8*/ 	.word	0xffffffff


	//----- nvinfo : EIATTR_COOP_GROUP_INSTR_OFFSETS
	.align		4
.L_41:
        /*00ac*/ 	.byte	0x04, 0x28
        /*00ae*/ 	.short	(.L_43 - .L_42)


	//   ....[0]....
.L_42:
        /*00b0*/ 	.word	0x00000090


	//   ....[1]....
        /*00b4*/ 	.word	0x000004d0


	//   ....[2]....
        /*00b8*/ 	.word	0x00000600


	//   ....[3]....
        /*00bc*/ 	.word	0x000007a0


	//   ....[4]....
        /*00c0*/ 	.word	0x000008a0


	//   ....[5]....
        /*00c4*/ 	.word	0x00000a10


	//   ....[6]....
        /*00c8*/ 	.word	0x00000bb0


	//   ....[7]....
        /*00cc*/ 	.word	0x00002130


	//   ....[8]....
        /*00d0*/ 	.word	0x00002df0


	//   ....[9]....
        /*00d4*/ 	.word	0x00003000


	//   ....[10]....
        /*00d8*/ 	.word	0x00003030


	//   ....[11]....
        /*00dc*/ 	.word	0x00003f50


	//   ....[12]....
        /*00e0*/ 	.word	0x00004190


	//----- nvinfo : EIATTR_VRC_CTA_INIT_COUNT
	.align		4
.L_43:
        /*00e4*/ 	.byte	0x02, 0x4a
        /*00e6*/ 	.byte	0x80
	.zero		1


	//----- nvinfo : EIATTR_SYSCALL_OFFSETS
	.align		4
        /*00e8*/ 	.byte	0x04, 0x46
        /*00ea*/ 	.short	(.L_45 - .L_44)


	//   ....[0]....
.L_44:
        /*00ec*/ 	.word	0x00005b80


	//   ....[1]....
        /*00f0*/ 	.word	0x00005c70


	//   ....[2]....
        /*00f4*/ 	.word	0x000063d0


	//   ....[3]....
        /*00f8*/ 	.word	0x00006c80


	//   ....[4]....
        /*00fc*/ 	.word	0x00007500


	//   ....[5]....
        /*0100*/ 	.word	0x00007d80


	//----- nvinfo : EIATTR_MBARRIER_INSTR_OFFSETS
	.align		4
.L_45:
        /*0104*/ 	.byte	0x04, 0x39
        /*0106*/ 	.short	(.L_47 - .L_46)


	//   ....[0]....
.L_46:
        /*0108*/ 	.word	0x000005b0
        /*010c*/ 	.word	0x000000ff
        /*0110*/ 	.word	0x00000000
        /*0114*/ 	.short	0x0100
        /*0116*/ 	.byte	0x04
	.zero		1


	//   ....[1]....
        /*0118*/ 	.word	0x000005c0
        /*011c*/ 	.word	0x000000ff
        /*0120*/ 	.word	0x00000010
        /*0124*/ 	.short	0x0100
        /*0126*/ 	.byte	0x04
	.zero		1


	//   ....[2]....
        /*0128*/ 	.word	0x000005d0
        /*012c*/ 	.word	0x000000ff
        /*0130*/ 	.word	0x00000008
        /*0134*/ 	.short	0x0100
        /*0136*/ 	.byte	0x04
	.zero		1


	//   ....[3]....
        /*0138*/ 	.word	0x000005e0
        /*013c*/ 	.word	0x000000ff
        /*0140*/ 	.word	0x00000018
        /*0144*/ 	.short	0x0100
        /*0146*/ 	.byte	0x04
	.zero		1


	//   ....[4]....
        /*0148*/ 	.word	0x00000710
        /*014c*/ 	.word	0x000000ff
        /*0150*/ 	.word	0x00000020
        /*0154*/ 	.short	0x0100
        /*0156*/ 	.byte	0x04
	.zero		1


	//   ....[5]....
        /*0158*/ 	.word	0x00000720
        /*015c*/ 	.word	0x000000ff
        /*0160*/ 	.word	0x00000040
        /*0164*/ 	.short	0x0100
        /*0166*/ 	.byte	0x04
	.zero		1


	//   ....[6]....
        /*0168*/ 	.word	0x00000730
        /*016c*/ 	.word	0x000000ff
        /*0170*/ 	.word	0x00000028
        /*0174*/ 	.short	0x0100
        /*0176*/ 	.byte	0x04
	.zero		1


	//   ....[7]....
        /*0178*/ 	.word	0x00000740
        /*017c*/ 	.word	0x000000ff
        /*0180*/ 	.word	0x00000048
        /*0184*/ 	.short	0x0100
        /*0186*/ 	.byte	0x04
	.zero		1


	//   ....[8]....
        /*0188*/ 	.word	0x00000750
        /*018c*/ 	.word	0x000000ff
        /*0190*/ 	.word	0x00000030
        /*0194*/ 	.short	0x0100
        /*0196*/ 	.byte	0x04
	.zero		1


	//   ....[9]....
        /*0198*/ 	.word	0x00000760
        /*019c*/ 	.word	0x000000ff
        /*01a0*/ 	.word	0x00000050
        /*01a4*/ 	.short	0x0100
        /*01a6*/ 	.byte	0x04
	.zero		1


	//   ....[10]....
        /*01a8*/ 	.word	0x00000770
        /*01ac*/ 	.word	0x000000ff
        /*01b0*/ 	.word	0x00000038
        /*01b4*/ 	.short	0x0100
        /*01b6*/ 	.byte	0x04
	.zero		1


	//   ....[11]....
        /*01b8*/ 	.word	0x00000780
        /*01bc*/ 	.word	0x000000ff
        /*01c0*/ 	.word	0x00000058
        /*01c4*/ 	.short	0x0100
        /*01c6*/ 	.byte	0x04
	.zero		1


	//   ....[12]....
        /*01c8*/ 	.word	0x00000870
        /*01cc*/ 	.word	0x000000ff
        /*01d0*/ 	.word	0x00000060
        /*01d4*/ 	.short	0x0100
        /*01d6*/ 	.byte	0x06
	.zero		1


	//   ....[13]....
        /*01d8*/ 	.word	0x00000880
        /*01dc*/ 	.word	0x000000ff
        /*01e0*/ 	.word	0x00000068
        /*01e4*/ 	.short	0x0100
        /*01e6*/ 	.byte	0x06
	.zero		1


	//   ....[14]....
        /*01e8*/ 	.word	0x000009c0
        /*01ec*/ 	.word	0x000000ff
        /*01f0*/ 	.word	0x00000070
        /*01f4*/ 	.short	0x0100
        /*01f6*/ 	.byte	0x06
	.zero		1


	//   ....[15]....
        /*01f8*/ 	.word	0x000009d0
        /*01fc*/ 	.word	0x000000ff
        /*0200*/ 	.word	0x00000080
        /*0204*/ 	.short	0x0100
        /*0206*/ 	.byte	0x06
	.zero		1


	//   ....[16]....
        /*0208*/ 	.word	0x000009e0
        /*020c*/ 	.word	0x000000ff
        /*0210*/ 	.word	0x00000078
        /*0214*/ 	.short	0x0100
        /*0216*/ 	.byte	0x06
	.zero		1


	//   ....[17]....
        /*0218*/ 	.word	0x000009f0
        /*021c*/ 	.word	0x000000ff
        /*0220*/ 	.word	0x00000088
        /*0224*/ 	.short	0x0100
        /*0226*/ 	.byte	0x06
	.zero		1


	//   ....[18]....
        /*0228*/ 	.word	0x00000b20
        /*022c*/ 	.word	0x000000ff
        /*0230*/ 	.word	0x00000090
        /*0234*/ 	.short	0x0100
        /*0236*/ 	.byte	0x04
	.zero		1


	//   ....[19]....
        /*0238*/ 	.word	0x00000b30
        /*023c*/ 	.word	0x000000ff
        /*0240*/ 	.word	0x000000b0
        /*0244*/ 	.short	0x0100
        /*0246*/ 	.byte	0x04
	.zero		1


	//   ....[20]....
        /*0248*/ 	.word	0x00000b40
        /*024c*/ 	.word	0x000000ff
        /*0250*/ 	.word	0x00000098
        /*0254*/ 	.short	0x0100
        /*0256*/ 	.byte	0x04
	.zero		1


	//   ....[21]....
        /*0258*/ 	.word	0x00000b50
        /*025c*/ 	.word	0x000000ff
        /*0260*/ 	.word	0x000000b8
        /*0264*/ 	.short	0x0100
        /*0266*/ 	.byte	0x04
	.zero		1


	//   ....[22]....
        /*0268*/ 	.word	0x00000b60
        /*026c*/ 	.word	0x000000ff
        /*0270*/ 	.word	0x000000a0
        /*0274*/ 	.short	0x0100
        /*0276*/ 	.byte	0x04
	.zero		1


	//   ....[23]....
        /*0278*/ 	.word	0x00000b70
        /*027c*/ 	.word	0x000000ff
        /*0280*/ 	.word	0x000000c0
        /*0284*/ 	.short	0x0100
        /*0286*/ 	.byte	0x04
	.zero		1


	//   ....[24]....
        /*0288*/ 	.word	0x00000b80
        /*028c*/ 	.word	0x000000ff
        /*0290*/ 	.word	0x000000a8
        /*0294*/ 	.short	0x0100
        /*0296*/ 	.byte	0x04
	.zero		1


	//   ....[25]....
        /*0298*/ 	.word	0x00000b90
        /*029c*/ 	.word	0x000000ff
        /*02a0*/ 	.word	0x000000c8
        /*02a4*/ 	.short	0x0100
        /*02a6*/ 	.byte	0x04
	.zero		1


	//   ....[26]....
        /*02a8*/ 	.word	0x00000c80
        /*02ac*/ 	.word	0x000000ff
        /*02b0*/ 	.word	0x000000d0
        /*02b4*/ 	.short	0x0100
        /*02b6*/ 	.byte	0x04
	.zero		1


	//   ....[27]....
        /*02b8*/ 	.word	0x00000c90
        /*02bc*/ 	.word	0x000000ff
        /*02c0*/ 	.word	0x000000e0
        /*02c4*/ 	.short	0x0100
        /*02c6*/ 	.byte	0x04
	.zero		1


	//   ....[28]....
        /*02c8*/ 	.word	0x00000ca0
        /*02cc*/ 	.word	0x000000ff
        /*02d0*/ 	.word	0x000000d8
        /*02d4*/ 	.short	0x0100
        /*02d6*/ 	.byte	0x04
	.zero		1


	//   ....[29]....
        /*02d8*/ 	.word	0x00000cb0
        /*02dc*/ 	.word	0x000000ff
        /*02e0*/ 	.word	0x000000e8
        /*02e4*/ 	.short	0x0100
        /*02e6*/ 	.byte	0x04
	.zero		1


	//   ....[30]....
        /*02e8*/ 	.word	0x00001590
        /*02ec*/ 	.word	0x00000003
        /*02f0*/ 	.word	0x000000e0
        /*02f4*/ 	.short	0x010a
        /*02f6*/ 	.byte	0xff
	.zero		1


	//   ....[31]....
        /*02f8*/ 	.word	0x000015c0
        /*02fc*/ 	.word	0x00000003
        /*0300*/ 	.word	0x000000d0
        /*0304*/ 	.short	0x0101
        /*0306*/ 	.byte	0xff
	.zero		1


	//   ....[32]....
        /*0308*/ 	.word	0x00001690
        /*030c*/ 	.word	0x000000ff
        /*0310*/ 	.word	0x00000010
        /*0314*/ 	.short	0x010a
        /*0316*/ 	.byte	0x04
	.zero		1


	//   ....[33]....
        /*0318*/ 	.word	0x00001730
        /*031c*/ 	.word	0x000000ff
        /*0320*/ 	.word	0x00000010
        /*0324*/ 	.short	0x010a
        /*0326*/ 	.byte	0x39
	.zero		1


	//   ....[34]....
        /*0328*/ 	.word	0x00001830
        /*032c*/ 	.word	0x000000ff
        /*0330*/ 	.word	0x00000010
        /*0334*/ 	.short	0x010a
        /*0336*/ 	.byte	0x04
	.zero		1


	//   ....[35]....
        /*0338*/ 	.word	0x00001bf0
        /*033c*/ 	.word	0x000000ff
        /*0340*/ 	.word	0x00000068
        /*0344*/ 	.short	0x0101
        /*0346*/ 	.byte	0x0d
	.zero		1


	//   ....[36]....
        /*0348*/ 	.word	0x00001c10
        /*034c*/ 	.word	0x000000ff
        /*0350*/ 	.word	0x00000010
        /*0354*/ 	.short	0x010a
        /*0356*/ 	.byte	0x04
	.zero		1


	//   ....[37]....
        /*0358*/ 	.word	0x00001c90
        /*035c*/ 	.word	0x000000ff
        /*0360*/ 	.word	0x00000010
        /*0364*/ 	.short	0x010a
        /*0366*/ 	.byte	0x39
	.zero		1


	//   ....[38]....
        /*0368*/ 	.word	0x00001d90
        /*036c*/ 	.word	0x000000ff
        /*0370*/ 	.word	0x00000010
        /*0374*/ 	.short	0x010a
        /*0376*/ 	.byte	0x04
	.zero		1


	//   ....[39]....
        /*0378*/ 	.word	0x00002160
        /*037c*/ 	.word	0x00000002
        /*0380*/ 	.word	0x00000070
        /*0384*/ 	.short	0x010a
        /*0386*/ 	.byte	0xff
	.zero		1


	//   ....[40]....
        /*0388*/ 	.word	0x00002220
        /*038c*/ 	.word	0x00000002
        /*0390*/ 	.word	0x00000000
        /*0394*/ 	.short	0x0101
        /*0396*/ 	.byte	0xff
	.zero		1


	//   ....[41]....
        /*0398*/ 	.word	0x00002780
        /*039c*/ 	.word	0x000000ff
        /*03a0*/ 	.word	0x00000000
        /*03a4*/ 	.short	0x010a
        /*03a6*/ 	.byte	0x04
	.zero		1


	//   ....[42]....
        /*03a8*/ 	.word	0x00002820
        /*03ac*/ 	.word	0x00000000
        /*03b0*/ 	.word	0x00000000
        /*03b4*/ 	.short	0x010a
        /*03b6*/ 	.byte	0xff
	.zero		1


	//   ....[43]....
        /*03b8*/ 	.word	0x00002940
        /*03bc*/ 	.word	0x00000000
        /*03c0*/ 	.word	0x000000d0
        /*03c4*/ 	.short	0x010a
        /*03c6*/ 	.byte	0xff
	.zero		1


	//   ....[44]....
        /*03c8*/ 	.word	0x000029a0
        /*03cc*/ 	.word	0x00000004
        /*03d0*/ 	.word	0x00000000
        /*03d4*/ 	.short	0x0101
        /*03d6*/ 	.byte	0xff
	.zero		1


	//   ....[45]....
        /*03d8*/ 	.word	0x000029c0
        /*03dc*/ 	.word	0x000000ff
        /*03e0*/ 	.word	0x00000080
        /*03e4*/ 	.short	0x010a
        /*03e6*/ 	.byte	0x04
	.zero		1


	//   ....[46]....
        /*03e8*/ 	.word	0x00002ae0
        /*03ec*/ 	.word	0x00000000
        /*03f0*/ 	.word	0x00000070
        /*03f4*/ 	.short	0x010a
        /*03f6*/ 	.byte	0xff
	.zero		1


	//   ....[47]....
        /*03f8*/ 	.word	0x00002bf0
        /*03fc*/ 	.word	0x00000000
        /*0400*/ 	.word	0x00000000
        /*0404*/ 	.short	0x0101
        /*0406*/ 	.byte	0xff
	.zero		1


	//   ....[48]....
        /*0408*/ 	.word	0x00002c80
        /*040c*/ 	.word	0x000000ff
        /*0410*/ 	.word	0x00000080
        /*0414*/ 	.short	0x0106
        /*0416*/ 	.byte	0x04
	.zero		1


	//   ....[49]....
        /*0418*/ 	.word	0x00002ca0
        /*041c*/ 	.word	0x000000ff
        /*0420*/ 	.word	0x00000080
        /*0424*/ 	.short	0x010a
        /*0426*/ 	.byte	0x04
	.zero		1


	//   ....[50]....
        /*0428*/ 	.word	0x00002d30
        /*042c*/ 	.word	0x000000ff
        /*0430*/ 	.word	0x00000080
        /*0434*/ 	.short	0x0106
        /*0436*/ 	.byte	0x07
	.zero		1


	//   ....[51]....
        /*0438*/ 	.word	0x00002d70
        /*043c*/ 	.word	0x00000000
        /*0440*/ 	.word	0x00000080
        /*0444*/ 	.short	0x010a
        /*0446*/ 	.byte	0xff
	.zero		1


	//   ....[52]....
        /*0448*/ 	.word	0x00003280
        /*044c*/ 	.word	0x00000000
        /*0450*/ 	.word	0x00000070
        /*0454*/ 	.short	0x010a
        /*0456*/ 	.byte	0xff
	.zero		1


	//   ....[53]....
        /*0458*/ 	.word	0x00003390
        /*045c*/ 	.word	0x00000003
        /*0460*/ 	.word	0x00000000
        /*0464*/ 	.short	0x0101
        /*0466*/ 	.byte	0xff
	.zero		1


	//   ....[54]....
        /*0468*/ 	.word	0x000033a0
        /*046c*/ 	.word	0x000000ff
        /*0470*/ 	.word	0x00000000
        /*0474*/ 	.short	0x010a
        /*0476*/ 	.byte	0x04
	.zero		1


	//   ....[55]....
        /*0478*/ 	.word	0x00003420
        /*047c*/ 	.word	0x000000ff
        /*0480*/ 	.word	0x000000b0
        /*0484*/ 	.short	0x010a
        /*0486*/ 	.byte	0x4b
	.zero		1


	//   ....[56]....
        /*0488*/ 	.word	0x00003500
        /*048c*/ 	.word	0x000000ff
        /*0490*/ 	.word	0x00000000
        /*0494*/ 	.short	0x010a
        /*0496*/ 	.byte	0x05
	.zero		1


	//   ....[57]....
        /*0498*/ 	.word	0x00003650
        /*049c*/ 	.word	0x000000ff
        /*04a0*/ 	.word	0x00000000
        /*04a4*/ 	.short	0x010a
        /*04a6*/ 	.byte	0x07
	.zero		1


	//   ....[58]....
        /*04a8*/ 	.word	0x00003d80
        /*04ac*/ 	.word	0x000000ff
        /*04b0*/ 	.word	0x00000000
        /*04b4*/ 	.short	0x010a
        /*04b6*/ 	.byte	0x04
	.zero		1


	//   ....[59]....
        /*04b8*/ 	.word	0x00003e10
        /*04bc*/ 	.word	0x000000ff
        /*04c0*/ 	.word	0x00000000
        /*04c4*/ 	.short	0x010a
        /*04c6*/ 	.byte	0x05
	.zero		1


	//   ....[60]....
        /*04c8*/ 	.word	0x00003ea0
        /*04cc*/ 	.word	0x000000ff
        /*04d0*/ 	.word	0x00000000
        /*04d4*/ 	.short	0x010a
        /*04d6*/ 	.byte	0x05
	.zero		1


	//   ....[61]....
        /*04d8*/ 	.word	0x00003f30
        /*04dc*/ 	.word	0x000000ff
        /*04e0*/ 	.word	0x00000000
        /*04e4*/ 	.short	0x010a
        /*04e6*/ 	.byte	0x04
	.zero		1


	//   ....[62]....
        /*04e8*/ 	.word	0x000043c0
        /*04ec*/ 	.word	0x00000000
        /*04f0*/ 	.word	0x00000070
        /*04f4*/ 	.short	0x010a
        /*04f6*/ 	.byte	0xff
	.zero		1


	//   ....[63]....
        /*04f8*/ 	.word	0x00004480
        /*04fc*/ 	.word	0x00000000
        /*0500*/ 	.word	0x00000000
        /*0504*/ 	.short	0x0101
        /*0506*/ 	.byte	0xff
	.zero		1


	//   ....[64]....
        /*0508*/ 	.word	0x000047a0
        /*050c*/ 	.word	0x000000ff
        /*0510*/ 	.word	0x00000068
        /*0514*/ 	.short	0x010a
        /*0516*/ 	.byte	0x04
	.zero		1


	//   ....[65]....
        /*0518*/ 	.word	0x00004990
        /*051c*/ 	.word	0x000000ff
        /*0520*/ 	.word	0x00000040
        /*0524*/ 	.short	0x010a
        /*0526*/ 	.byte	0x04
	.zero		1


	//   ....[66]....
        /*0528*/ 	.word	0x00004b10
        /*052c*/ 	.word	0x000000ff
        /*0530*/ 	.word	0x00000020
        /*0534*/ 	.short	0x010b
        /*0536*/ 	.byte	0x04
	.zero		1


	//   ....[67]....
        /*0538*/ 	.word	0x00004b20
        /*053c*/ 	.word	0x000000ff
        /*0540*/ 	.word	0x00000000
        /*0544*/ 	.short	0x0101
        /*0546*/ 	.byte	0x05
	.zero		1


	//   ....[68]....
        /*0548*/ 	.word	0x00004b40
        /*054c*/ 	.word	0x000000ff
        /*0550*/ 	.word	0x00000048
        /*0554*/ 	.short	0x010a
        /*0556*/ 	.byte	0x04
	.zero		1


	//   ....[69]....
        /*0558*/ 	.word	0x00004ca0
        /*055c*/ 	.word	0x000000ff
        /*0560*/ 	.word	0x00000028
        /*0564*/ 	.short	0x010b
        /*0566*/ 	.byte	0x04
	.zero		1


	//   ....[70]....
        /*0568*/ 	.word	0x00004cb0
        /*056c*/ 	.word	0x000000ff
        /*0570*/ 	.word	0x00000000
        /*0574*/ 	.short	0x0101
        /*0576*/ 	.byte	0x05
	.zero		1


	//   ....[71]....
        /*0578*/ 	.word	0x00004cc0
        /*057c*/ 	.word	0x000000ff
        /*0580*/ 	.word	0x00000050
        /*0584*/ 	.short	0x010a
        /*0586*/ 	.byte	0x04
	.zero		1


	//   ....[72]....
        /*0588*/ 	.word	0x00004e60
        /*058c*/ 	.word	0x000000ff
        /*0590*/ 	.word	0x00000030
        /*0594*/ 	.short	0x010b
        /*0596*/ 	.byte	0x04
	.zero		1


	//   ....[73]....
        /*0598*/ 	.word	0x00004ed0
        /*059c*/ 	.word	0x000000ff
        /*05a0*/ 	.word	0x00000000
        /*05a4*/ 	.short	0x0101
        /*05a6*/ 	.byte	0x05
	.zero		1


	//   ....[74]....
        /*05a8*/ 	.word	0x00004f00
        /*05ac*/ 	.word	0x000000ff
        /*05b0*/ 	.word	0x00000058
        /*05b4*/ 	.short	0x010a
        /*05b6*/ 	.byte	0x04
	.zero		1


	//   ....[75]....
        /*05b8*/ 	.word	0x00005110
        /*05bc*/ 	.word	0x000000ff
        /*05c0*/ 	.word	0x00000038
        /*05c4*/ 	.short	0x010b
        /*05c6*/ 	.byte	0x04
	.zero		1


	//   ....[76]....
        /*05c8*/ 	.word	0x00005130
        /*05cc*/ 	.word	0x000000ff
        /*05d0*/ 	.word	0x00000000
        /*05d4*/ 	.short	0x0101
        /*05d6*/ 	.byte	0x0d
	.zero		1


	//   ....[77]....
        /*05d8*/ 	.word	0x00005160
        /*05dc*/ 	.word	0x000000ff
        /*05e0*/ 	.word	0x00000040
        /*05e4*/ 	.short	0x010a
        /*05e6*/ 	.byte	0x04
	.zero		1


	//   ....[78]....
        /*05e8*/ 	.word	0x00005180
        /*05ec*/ 	.word	0x000000ff
        /*05f0*/ 	.word	0x00000048
        /*05f4*/ 	.short	0x010a
        /*05f6*/ 	.byte	0x04
	.zero		1


	//   ....[79]....
        /*05f8*/ 	.word	0x000051a0
        /*05fc*/ 	.word	0x000000ff
        /*0600*/ 	.word	0x00000050
        /*0604*/ 	.short	0x010a
        /*0606*/ 	.byte	0x04
	.zero		1


	//   ....[80]....
        /*0608*/ 	.word	0x000051e0
        /*060c*/ 	.word	0x00000000
        /*0610*/ 	.word	0x00000058
        /*0614*/ 	.short	0x010a
        /*0616*/ 	.byte	0xff
	.zero		1


	//   ....[81]....
        /*0618*/ 	.word	0x00005540
        /*061c*/ 	.word	0x00000000
        /*0620*/ 	.word	0x00000070
        /*0624*/ 	.short	0x010a
        /*0626*/ 	.byte	0xff
	.zero		1


	//   ....[82]....
        /*0628*/ 	.word	0x00005650
        /*062c*/ 	.word	0x00000000
        /*0630*/ 	.word	0x00000000
        /*0634*/ 	.short	0x0101
        /*0636*/ 	.byte	0xff
	.zero		1


	//   ....[83]....
        /*0638*/ 	.word	0x000060b0
        /*063c*/ 	.word	0x000000ff
        /*0640*/ 	.word	0x00000020
        /*0644*/ 	.short	0x010a
        /*0646*/ 	.byte	0x24
	.zero		1


	//   ....[84]....
        /*0648*/ 	.word	0x00006120
        /*064c*/ 	.word	0x0000004f
        /*0650*/ 	.word	0x00000090
        /*0654*/ 	.short	0x010a
        /*0656*/ 	.byte	0xff
	.zero		1


	//   ....[85]....
        /*0658*/ 	.word	0x000061d0
        /*065c*/ 	.word	0x000000ff
        /*0660*/ 	.word	0x00000020
        /*0664*/ 	.short	0x010a
        /*0666*/ 	.byte	0x24
	.zero		1


	//   ....[86]....
        /*0668*/ 	.word	0x000062b0
        /*066c*/ 	.word	0x0000004f
        /*0670*/ 	.word	0x00000090
        /*0674*/ 	.short	0x010a
        /*0676*/ 	.byte	0xff
	.zero		1


	//   ....[87]....
        /*0678*/ 	.word	0x000069e0
        /*067c*/ 	.word	0x00000000
        /*0680*/ 	.word	0x00000000
        /*0684*/ 	.short	0x0101
        /*0686*/ 	.byte	0xff
	.zero		1


	//   ....[88]....
        /*0688*/ 	.word	0x000069f0
        /*068c*/ 	.word	0x00000003
        /*0690*/ 	.word	0x00000020
        /*0694*/ 	.short	0x010a
        /*0696*/ 	.byte	0xff
	.zero		1


	//   ....[89]....
        /*0698*/ 	.word	0x00006ab0
        /*069c*/ 	.word	0x00000003
        /*06a0*/ 	.word	0x00000020
        /*06a4*/ 	.short	0x010a
        /*06a6*/ 	.byte	0xff
	.zero		1


	//   ....[90]....
        /*06a8*/ 	.word	0x00007260
        /*06ac*/ 	.word	0x00000026
        /*06b0*/ 	.word	0x00000000
        /*06b4*/ 	.short	0x0101
        /*06b6*/ 	.byte	0xff
	.zero		1


	//   ....[91]....
        /*06b8*/ 	.word	0x00007280
        /*06bc*/ 	.word	0x00000053
        /*06c0*/ 	.word	0x00000020
        /*06c4*/ 	.short	0x010a
        /*06c6*/ 	.byte	0xff
	.zero		1


	//   ....[92]....
        /*06c8*/ 	.word	0x00007330
        /*06cc*/ 	.word	0x00000053
        /*06d0*/ 	.word	0x00000020
        /*06d4*/ 	.short	0x010a
        /*06d6*/ 	.byte	0xff
	.zero		1


	//   ....[93]....
        /*06d8*/ 	.word	0x00007ae0
        /*06dc*/ 	.word	0x00000026
        /*06e0*/ 	.word	0x00000000
        /*06e4*/ 	.short	0x0101
        /*06e6*/ 	.byte	0xff
	.zero		1


	//   ....[94]....
        /*06e8*/ 	.word	0x00007b00
        /*06ec*/ 	.word	0x00000058
        /*06f0*/ 	.word	0x00000020
        /*06f4*/ 	.short	0x010a
        /*06f6*/ 	.byte	0xff
	.zero		1


	//   ....[95]....
        /*06f8*/ 	.word	0x00007bb0
        /*06fc*/ 	.word	0x00000058
        /*0700*/ 	.word	0x00000020
        /*0704*/ 	.short	0x010a
        /*0706*/ 	.byte	0xff
	.zero		1


	//   ....[96]....
        /*0708*/ 	.word	0x00007f50
        /*070c*/ 	.word	0x000000ff
        /*0710*/ 	.word	0x00000000
        /*0714*/ 	.short	0x0101
        /*0716*/ 	.byte	0x04
	.zero		1


	//   ....[97]....
        /*0718*/ 	.word	0x000083c0
        /*071c*/ 	.word	0x00000002
        /*0720*/ 	.word	0x00000000
        /*0724*/ 	.short	0x0101
        /*0726*/ 	.byte	0xff
	.zero		1


	//   ....[98]....
        /*0728*/ 	.word	0x00008630
        /*072c*/ 	.word	0x000000ff
        /*0730*/ 	.word	0x00000000
        /*0734*/ 	.short	0x0101
        /*0736*/ 	.byte	0x04
	.zero		1


	//   ....[99]....
        /*0738*/ 	.word	0x00008650
        /*073c*/ 	.word	0x00000003
        /*0740*/ 	.word	0x000000e0
        /*0744*/ 	.short	0x010a
        /*0746*/ 	.byte	0xff
	.zero		1


	//   ....[100]....
        /*0748*/ 	.word	0x000086b0
        /*074c*/ 	.word	0x00000002
        /*0750*/ 	.word	0x00000010
        /*0754*/ 	.short	0x010a
        /*0756*/ 	.byte	0xff
	.zero		1


	//   ....[101]....
        /*0758*/ 	.word	0x00008710
        /*075c*/ 	.word	0x00000002
        /*0760*/ 	.word	0x00000010
        /*0764*/ 	.short	0x010a
        /*0766*/ 	.byte	0xff
	.zero		1


	//   ....[102]....
        /*0768*/ 	.word	0x00008760
        /*076c*/ 	.word	0x00000002
        /*0770*/ 	.word	0x00000070
        /*0774*/ 	.short	0x010a
        /*0776*/ 	.byte	0xff
	.zero		1


	//   ....[103]....
        /*0778*/ 	.word	0x000087c0
        /*077c*/ 	.word	0x00000000
        /*0780*/ 	.word	0x00000000
        /*0784*/ 	.short	0x010a
        /*0786*/ 	.byte	0xff
	.zero		1


	//   ....[104]....
        /*0788*/ 	.word	0x00008810
        /*078c*/ 	.word	0x00000000
        /*0790*/ 	.word	0x000000d0
        /*0794*/ 	.short	0x010a
        /*0796*/ 	.byte	0xff
	.zero		1


	//   ....[105]....
        /*0798*/ 	.word	0x00008870
        /*079c*/ 	.word	0x00000000
        /*07a0*/ 	.word	0x00000080
        /*07a4*/ 	.short	0x010a
        /*07a6*/ 	.byte	0xff
	.zero		1


	//   ....[106]....
        /*07a8*/ 	.word	0x000088c0
        /*07ac*/ 	.word	0x00000000
        /*07b0*/ 	.word	0x00000070
        /*07b4*/ 	.short	0x010a
        /*07b6*/ 	.byte	0xff
	.zero		1


	//   ....[107]....
        /*07b8*/ 	.word	0x00008920
        /*07bc*/ 	.word	0x00000000
        /*07c0*/ 	.word	0x00000080
        /*07c4*/ 	.short	0x010a
        /*07c6*/ 	.byte	0xff
	.zero		1


	//   ....[108]....
        /*07c8*/ 	.word	0x00008970
        /*07cc*/ 	.word	0x00000000
        /*07d0*/ 	.word	0x00000070
        /*07d4*/ 	.short	0x010a
        /*07d6*/ 	.byte	0xff
	.zero		1


	//   ....[109]....
        /*07d8*/ 	.word	0x000089d0
        /*07dc*/ 	.word	0x00000003
        /*07e0*/ 	.word	0x000000b0
        /*07e4*/ 	.short	0x010a
        /*07e6*/ 	.byte	0xff
	.zero		1


	//   ....[110]....
        /*07e8*/ 	.word	0x00008a30
        /*07ec*/ 	.word	0x00000000
        /*07f0*/ 	.word	0x00000000
        /*07f4*/ 	.short	0x010a
        /*07f6*/ 	.byte	0xff
	.zero		1


	//   ....[111]....
        /*07f8*/ 	.word	0x00008a90
        /*07fc*/ 	.word	0x00000000
        /*0800*/ 	.word	0x00000000
        /*0804*/ 	.short	0x010a
        /*0806*/ 	.byte	0xff
	.zero		1


	//   ....[112]....
        /*0808*/ 	.word	0x00008af0
        /*080c*/ 	.word	0x00000000
        /*0810*/ 	.word	0x00000000
        /*0814*/ 	.short	0x010a
        /*0816*/ 	.byte	0xff
	.zero		1


	//   ....[113]....
        /*0818*/ 	.word	0x00008b50
        /*081c*/ 	.word	0x00000000
        /*0820*/ 	.word	0x00000000
        /*0824*/ 	.short	0x010a
        /*0826*/ 	.byte	0xff
	.zero		1


	//   ....[114]....
        /*0828*/ 	.word	0x00008bb0
        /*082c*/ 	.word	0x00000000
        /*0830*/ 	.word	0x00000000
        /*0834*/ 	.short	0x010a
        /*0836*/ 	.byte	0xff
	.zero		1


	//   ....[115]....
        /*0838*/ 	.word	0x00008c00
        /*083c*/ 	.word	0x00000000
        /*0840*/ 	.word	0x00000070
        /*0844*/ 	.short	0x010a
        /*0846*/ 	.byte	0xff
	.zero		1


	//   ....[116]....
        /*0848*/ 	.word	0x00008c60
        /*084c*/ 	.word	0x00000000
        /*0850*/ 	.word	0x00000068
        /*0854*/ 	.short	0x010a
        /*0856*/ 	.byte	0xff
	.zero		1


	//   ....[117]....
        /*0858*/ 	.word	0x00008cc0
        /*085c*/ 	.word	0x00000003
        /*0860*/ 	.word	0x00000040
        /*0864*/ 	.short	0x010a
        /*0866*/ 	.byte	0xff
	.zero		1


	//   ....[118]....
        /*0868*/ 	.word	0x00008d20
        /*086c*/ 	.word	0x00000003
        /*0870*/ 	.word	0x00000048
        /*0874*/ 	.short	0x010a
        /*0876*/ 	.byte	0xff
	.zero		1


	//   ....[119]....
        /*0878*/ 	.word	0x00008d80
        /*087c*/ 	.word	0x00000003
        /*0880*/ 	.word	0x00000050
        /*0884*/ 	.short	0x010a
        /*0886*/ 	.byte	0xff
	.zero		1


	//   ....[120]....
        /*0888*/ 	.word	0x00008de0
        /*088c*/ 	.word	0x00000003
        /*0890*/ 	.word	0x00000058
        /*0894*/ 	.short	0x010a
        /*0896*/ 	.byte	0xff
	.zero		1


	//   ....[121]....
        /*0898*/ 	.word	0x00008e40
        /*089c*/ 	.word	0x00000000
        /*08a0*/ 	.word	0x00000040
        /*08a4*/ 	.short	0x010a
        /*08a6*/ 	.byte	0xff
	.zero		1


	//   ....[122]....
        /*08a8*/ 	.word	0x00008ea0
        /*08ac*/ 	.word	0x00000000
        /*08b0*/ 	.word	0x00000048
        /*08b4*/ 	.short	0x010a
        /*08b6*/ 	.byte	0xff
	.zero		1


	//   ....[123]....
        /*08b8*/ 	.word	0x00008f00
        /*08bc*/ 	.word	0x00000000
        /*08c0*/ 	.word	0x00000050
        /*08c4*/ 	.short	0x010a
        /*08c6*/ 	.byte	0xff
	.zero		1


	//   ....[124]....
        /*08c8*/ 	.word	0x00008f50
        /*08cc*/ 	.word	0x00000000
        /*08d0*/ 	.word	0x00000070
        /*08d4*/ 	.short	0x010a
        /*08d6*/ 	.byte	0xff
	.zero		1


	//   ....[125]....
        /*08d8*/ 	.word	0x00008fb0
        /*08dc*/ 	.word	0x00000002
        /*08e0*/ 	.word	0x00000020
        /*08e4*/ 	.short	0x010a
        /*08e6*/ 	.byte	0xff
	.zero		1


	//   ....[126]....
        /*08e8*/ 	.word	0x00009000
        /*08ec*/ 	.word	0x0000004f
        /*08f0*/ 	.word	0x00000090
        /*08f4*/ 	.short	0x010a
        /*08f6*/ 	.byte	0xff
	.zero		1


	//   ....[127]....
        /*08f8*/ 	.word	0x00009050
        /*08fc*/ 	.word	0x00000003
        /*0900*/ 	.word	0x00000020
        /*0904*/ 	.short	0x010a
        /*0906*/ 	.byte	0xff
	.zero		1


	//   ....[128]....
        /*0908*/ 	.word	0x000090a0
        /*090c*/ 	.word	0x00000053
        /*0910*/ 	.word	0x00000020
        /*0914*/ 	.short	0x010a
        /*0916*/ 	.byte	0xff
	.zero		1


	//   ....[129]....
        /*0918*/ 	.word	0x000090f0
        /*091c*/ 	.word	0x00000058
        /*0920*/ 	.word	0x00000020
        /*0924*/ 	.short	0x010a
        /*0926*/ 	.byte	0xff
	.zero		1


	//----- nvinfo : EIATTR_NUM_MBARRIERS
	.align		4
.L_47:
        /*0928*/ 	.byte	0x03, 0x38
        /*092a*/ 	.short	0x001e


	//----- nvinfo : EIATTR_EXIT_INSTR_OFFSETS
	.align		4
        /*092c*/ 	.byte	0x04, 0x1c
        /*092e*/ 	.short	(.L_49 - .L_48)


	//   ....[0]....
.L_48:
        /*0930*/ 	.word	0x00002850


	//   ....[1]....
        /*0934*/ 	.word	0x00002d40


	//   ....[2]....
        /*0938*/ 	.word	0x00002da0


	//   ....[3]....
        /*093c*/ 	.word	0x000041a0


	//   ....[4]....
        /*0940*/ 	.word	0x00005210


	//   ....[5]....
        /*0944*/ 	.word	0x00005250


	//   ....[6]....
        /*0948*/ 	.word	0x00008520


	//   ....[7]....
        /*094c*/ 	.word	0x000085a0


	//   ....[8]....
        /*0950*/ 	.word	0x000085d0


	//   ....[9]....
        /*0954*/ 	.word	0x00008640


	//----- nvinfo : EIATTR_MAX_THREADS
	.align		4
.L_49:
        /*0958*/ 	.byte	0x04, 0x05
        /*095a*/ 	.short	(.L_51 - .L_50)
.L_50:
        /*095c*/ 	.word	0x00000100
        /*0960*/ 	.word	0x00000001
        /*0964*/ 	.word	0x00000001


	//----- nvinfo : EIATTR_CRS_STACK_SIZE
	.align		4
.L_51:
        /*0968*/ 	.byte	0x04, 0x1e
        /*096a*/ 	.short	(.L_53 - .L_52)
.L_52:
        /*096c*/ 	.word	0x00000000


	//----- nvinfo : EIATTR_CBANK_PARAM_SIZE
	.align		4
.L_53:
        /*0970*/ 	.byte	0x03, 0x19
        /*0972*/ 	.short	0x0800


	//----- nvinfo : EIATTR_PARAM_CBANK
	.align		4
        /*0974*/ 	.byte	0x04, 0x0a
        /*0976*/ 	.short	(.L_55 - .L_54)
	.align		4
.L_54:
        /*0978*/ 	.word	index@(.nv.constant0._ZN7cutlass13device_kernelINS_4gemm6kernel13GemmUniversalIN4cute5tupleIJiiiiEEENS1_10collective13CollectiveMmaINS1_35MainloopSm100TmaUmmaWarpSpecializedILi2ELi2ELi4ENS5_IJNS4_1CILi1EEESB_SB_EEEEENS5_IJNSA_ILi64EEENSA_ILi128EEENSA_ILi256EEEEEENS_6half_tENS5_IJlSB_lEEESI_SJ_NS4_8TiledMMAINS4_8MMA_AtomIJNS4_20SM100_MMA_F16BF16_SSISI_SI_fLi64ELi128ELNS4_4UMMA5MajorE0ELSO_0ELNSN_7ScaleInE0ELSP_0EEEEEENS4_6LayoutISC_NS5_IJNSA_ILi0EEEST_ST_EEEEENS5_IJNS4_10UnderscoreESW_SW_EEEEENS4_13SM90_TMA_LOADENS4_14ComposedLayoutINS4_7SwizzleILi3ELi4ELi3EEENS4_18smem_ptr_flag_bitsILi16EEENSS_INS5_IJNSA_ILi8EEESE_EEENS5_IJSE_SB_EEEEEEEvNS4_8identityESZ_S19_vS1A_EENS_8epilogue10collective18CollectiveEpilogueINS1C_23Sm100TmaWarpSpecializedILi4ELi2ELi16ELb1ELb0EEEJSH_NS5_IJNSS_ISE_SB_EENSS_INSA_ILi32EEESB_EEEEESI_SJ_SI_SJ_NS1C_6fusion15FusionCallbacksIS1G_NS1L_17LinearCombinationISI_fSI_fLNS_15FloatRoundStyleE2EEESH_S1K_JEEENS4_5SM1004TMEM4LOAD26SM100_TMEM_LOAD_16dp256b4xESZ_NS10_INS11_ILi2ELi4ELi3EEES14_NSS_INS5_IJS15_S1I_EEENS5_IJS1I_SB_EEEEEEENS4_17SM75_U32x4_LDSM_NENS4_14SM90_TMA_STOREES1Z_NS4_17SM90_U32x4_STSM_NENS4_39AutoVectorizingCopyWithAssumedAlignmentILi128EEEEEEvvEEEEvNT_6ParamsE)
        /*097c*/ 	.short	0x0380
        /*097e*/ 	.short	0x0800


	//----- nvinfo : EIATTR_SW_WAR
	.align		4
.L_55:
        /*0980*/ 	.byte	0x04, 0x36
        /*0982*/ 	.short	(.L_57 - .L_56)
.L_56:
        /*0984*/ 	.word	0x00000008
.L_57:


//--------------------- .nv.callgraph             --------------------------
	.section	.nv.callgraph,"",@"SHT_CUDA_CALLGRAPH"
	.align	4
	.sectionentsize	8
	.align		4
        /*0000*/ 	.word	0x00000000
	.align		4
        /*0004*/ 	.word	0xffffffff
	.align		4
        /*0008*/ 	.word	index@(_ZN7cutlass13device_kernelINS_4gemm6kernel13GemmUniversalIN4cute5tupleIJiiiiEEENS1_10collective13CollectiveMmaINS1_35MainloopSm100TmaUmmaWarpSpecializedILi2ELi2ELi4ENS5_IJNS4_1CILi1EEESB_SB_EEEEENS5_IJNSA_ILi64EEENSA_ILi128EEENSA_ILi256EEEEEENS_6half_tENS5_IJlSB_lEEESI_SJ_NS4_8TiledMMAINS4_8MMA_AtomIJNS4_20SM100_MMA_F16BF16_SSISI_SI_fLi64ELi128ELNS4_4UMMA5MajorE0ELSO_0ELNSN_7ScaleInE0ELSP_0EEEEEENS4_6LayoutISC_NS5_IJNSA_ILi0EEEST_ST_EEEEENS5_IJNS4_10UnderscoreESW_SW_EEEEENS4_13SM90_TMA_LOADENS4_14ComposedLayoutINS4_7SwizzleILi3ELi4ELi3EEENS4_18smem_ptr_flag_bitsILi16EEENSS_INS5_IJNSA_ILi8EEESE_EEENS5_IJSE_SB_EEEEEEEvNS4_8identityESZ_S19_vS1A_EENS_8epilogue10collective18CollectiveEpilogueINS1C_23Sm100TmaWarpSpecializedILi4ELi2ELi16ELb1ELb0EEEJSH_NS5_IJNSS_ISE_SB_EENSS_INSA_ILi32EEESB_EEEEESI_SJ_SI_SJ_NS1C_6fusion15FusionCallbacksIS1G_NS1L_17LinearCombinationISI_fSI_fLNS_15FloatRoundStyleE2EEESH_S1K_JEEENS4_5SM1004TMEM4LOAD26SM100_TMEM_LOAD_16dp256b4xESZ_NS10_INS11_ILi2ELi4ELi3EEES14_NSS_INS5_IJS15_S1I_EEENS5_IJS1I_SB_EEEEEEENS4_17SM75_U32x4_LDSM_NENS4_14SM90_TMA_STOREES1Z_NS4_17SM90_U32x4_STSM_NENS4_39AutoVectorizingCopyWithAssumedAlignmentILi128EEEEEEvvEEEEvNT_6ParamsE)
	.align		4
        /*000c*/ 	.word	index@(__assertfail)
	.align		4
        /*0010*/ 	.word	0x00000000
	.align		4
        /*0014*/ 	.word	0xfffffffe
	.align		4
        /*0018*/ 	.word	0x00000000
	.align		4
        /*001c*/ 	.word	0xfffffffd
	.align		4
        /*0020*/ 	.word	0x00000000
	.align		4
        /*0024*/ 	.word	0xfffffffc


//--------------------- .nv.constant4             --------------------------
	.section	.nv.constant4,"a",@progbits
	.align	8
	.align		8
.nv.constant4:
        /*0000*/ 	.dword	__assertfail
	.align		8
        /*0008*/ 	.dword	__unnamed_1
	.align		8
        /*0010*/ 	.dword	__unnamed_2
	.align		8
        /*0018*/ 	.dword	_ZN40_INTERNAL_b68970f5_4_k_cu_0cbd5a60_225694cuda3std3__45__cpo5beginE
	.align		8
        /*0020*/ 	.dword	_ZN40_INTERNAL_b68970f5_4_k_cu_0cbd5a60_225694cuda3std3__45__cpo3endE
	.align		8
        /*0028*/ 	.dword	_ZN40_INTERNAL_b68970f5_4_k_cu_0cbd5a60_225694cuda3std3__45__cpo6cbeginE
	.align		8
        /*0030*/ 	.dword	_ZN40_INTERNAL_b68970f5_4_k_cu_0cbd5a60_225694cuda3std3__45__cpo4cendE
	.align		8
        /*0038*/ 	.dword	_ZN40_INTERNAL_b68970f5_4_k_cu_0cbd5a60_225694cuda3std3__442_GLOBAL__N__b68970f5_4_k_cu_0cbd5a60_225696ignoreE
	.align		8
        /*0040*/ 	.dword	_ZN40_INTERNAL_b68970f5_4_k_cu_0cbd5a60_225694cuda3std3__419piecewise_constructE
	.align		8
        /*0048*/ 	.dword	_ZN40_INTERNAL_b68970f5_4_k_cu_0cbd5a60_225694cuda3std3__48in_placeE
	.align		8
        /*0050*/ 	.dword	_ZN40_INTERNAL_b68970f5_4_k_cu_0cbd5a60_225694cuda3std6ranges3__45__cpo4swapE
	.align		8
        /*0058*/ 	.dword	_ZN40_INTERNAL_b68970f5_4_k_cu_0cbd5a60_225694cuda3std6ranges3__45__cpo9iter_moveE
	.align		8
        /*0060*/ 	.dword	_ZN40_INTERNAL_b68970f5_4_k_cu_0cbd5a60_225694cute7productE
	.align		8
        /*0068*/ 	.dword	_ZN40_INTERNAL_b68970f5_4_k_cu_0cbd5a60_225694cute1_E
	.align		8
        /*0070*/ 	.dword	$str$25
	.align		8
        /*0078*/ 	.dword	$str$26
	.align		8
        /*0080*/ 	.dword	$str$27
	.align		8
        /*0088*/ 	.dword	$str$28


//--------------------- .text._ZN7cutlass13device_kernelINS_4gemm6kernel13GemmUniversalIN4cute5tupleIJiiiiEEENS1_10collective13CollectiveMmaINS1_35MainloopSm100TmaUmmaWarpSpecializedILi2ELi2ELi4ENS5_IJNS4_1CILi1EEESB_SB_EEEEENS5_IJNSA_ILi64EEENSA_ILi128EEENSA_ILi256EEEEEENS_6half_tENS5_IJlSB_lEEESI_SJ_NS4_8TiledMMAINS4_8MMA_AtomIJNS4_20SM100_MMA_F16BF16_SSISI_SI_fLi64ELi128ELNS4_4UMMA5MajorE0ELSO_0ELNSN_7ScaleInE0ELSP_0EEEEEENS4_6LayoutISC_NS5_IJNSA_ILi0EEEST_ST_EEEEENS5_IJNS4_10UnderscoreESW_SW_EEEEENS4_13SM90_TMA_LOADENS4_14ComposedLayoutINS4_7SwizzleILi3ELi4ELi3EEENS4_18smem_ptr_flag_bitsILi16EEENSS_INS5_IJNSA_ILi8EEESE_EEENS5_IJSE_SB_EEEEEEEvNS4_8identityESZ_S19_vS1A_EENS_8epilogue10collective18CollectiveEpilogueINS1C_23Sm100TmaWarpSpecializedILi4ELi2ELi16ELb1ELb0EEEJSH_NS5_IJNSS_ISE_SB_EENSS_INSA_ILi32EEESB_EEEEESI_SJ_SI_SJ_NS1C_6fusion15FusionCallbacksIS1G_NS1L_17LinearCombinationISI_fSI_fLNS_15FloatRoundStyleE2EEESH_S1K_JEEENS4_5SM1004TMEM4LOAD26SM100_TMEM_LOAD_16dp256b4xESZ_NS10_INS11_ILi2ELi4ELi3EEES14_NSS_INS5_IJS15_S1I_EEENS5_IJS1I_SB_EEEEEEENS4_17SM75_U32x4_LDSM_NENS4_14SM90_TMA_STOREES1Z_NS4_17SM90_U32x4_STSM_NENS4_39AutoVectorizingCopyWithAssumedAlignmentILi128EEEEEEvvEEEEvNT_6ParamsE --------------------------
	.section	.text._ZN7cutlass13device_kernelINS_4gemm6kernel13GemmUniversalIN4cute5tupleIJiiiiEEENS1_10collective13CollectiveMmaINS1_35MainloopSm100TmaUmmaWarpSpecializedILi2ELi2ELi4ENS5_IJNS4_1CILi1EEESB_SB_EEEEENS5_IJNSA_ILi64EEENSA_ILi128EEENSA_ILi256EEEEEENS_6half_tENS5_IJlSB_lEEESI_SJ_NS4_8TiledMMAINS4_8MMA_AtomIJNS4_20SM100_MMA_F16BF16_SSISI_SI_fLi64ELi128ELNS4_4UMMA5MajorE0ELSO_0ELNSN_7ScaleInE0ELSP_0EEEEEENS4_6LayoutISC_NS5_IJNSA_ILi0EEEST_ST_EEEEENS5_IJNS4_10UnderscoreESW_SW_EEEEENS4_13SM90_TMA_LOADENS4_14ComposedLayoutINS4_7SwizzleILi3ELi4ELi3EEENS4_18smem_ptr_flag_bitsILi16EEENSS_INS5_IJNSA_ILi8EEESE_EEENS5_IJSE_SB_EEEEEEEvNS4_8identityESZ_S19_vS1A_EENS_8epilogue10collective18CollectiveEpilogueINS1C_23Sm100TmaWarpSpecializedILi4ELi2ELi16ELb1ELb0EEEJSH_NS5_IJNSS_ISE_SB_EENSS_INSA_ILi32EEESB_EEEEESI_SJ_SI_SJ_NS1C_6fusion15FusionCallbacksIS1G_NS1L_17LinearCombinationISI_fSI_fLNS_15FloatRoundStyleE2EEESH_S1K_JEEENS4_5SM1004TMEM4LOAD26SM100_TMEM_LOAD_16dp256b4xESZ_NS10_INS11_ILi2ELi4ELi3EEES14_NSS_INS5_IJS15_S1I_EEENS5_IJS1I_SB_EEEEEEENS4_17SM75_U32x4_LDSM_NENS4_14SM90_TMA_STOREES1Z_NS4_17SM90_U32x4_STSM_NENS4_39AutoVectorizingCopyWithAssumedAlignmentILi128EEEEEEvvEEEEvNT_6ParamsE,"ax",@progbits
	.align	128
.text._ZN7cutlass13device_kernelINS_4gemm6kernel13GemmUniversalIN4cute5tupleIJiiiiEEENS1_10collective13CollectiveMmaINS1_35MainloopSm100TmaUmmaWarpSpecializedILi2ELi2ELi4ENS5_IJNS4_1CILi1EEESB_SB_EEEEENS5_IJNSA_ILi64EEENSA_ILi128EEENSA_ILi256EEEEEENS_6half_tENS5_IJlSB_lEEESI_SJ_NS4_8TiledMMAINS4_8MMA_AtomIJNS4_20SM100_MMA_F16BF16_SSISI_SI_fLi64ELi128ELNS4_4UMMA5MajorE0ELSO_0ELNSN_7ScaleInE0ELSP_0EEEEEENS4_6LayoutISC_NS5_IJNSA_ILi0EEEST_ST_EEEEENS5_IJNS4_10UnderscoreESW_SW_EEEEENS4_13SM90_TMA_LOADENS4_14ComposedLayoutINS4_7SwizzleILi3ELi4ELi3EEENS4_18smem_ptr_flag_bitsILi16EEENSS_INS5_IJNSA_ILi8EEESE_EEENS5_IJSE_SB_EEEEEEEvNS4_8identityESZ_S19_vS1A_EENS_8epilogue10collective18CollectiveEpilogueINS1C_23Sm100TmaWarpSpecializedILi4ELi2ELi16ELb1ELb0EEEJSH_NS5_IJNSS_ISE_SB_EENSS_INSA_ILi32EEESB_EEEEESI_SJ_SI_SJ_NS1C_6fusion15FusionCallbacksIS1G_NS1L_17LinearCombinationISI_fSI_fLNS_15FloatRoundStyleE2EEESH_S1K_JEEENS4_5SM1004TMEM4LOAD26SM100_TMEM_LOAD_16dp256b4xESZ_NS10_INS11_ILi2ELi4ELi3EEES14_NSS_INS5_IJS15_S1I_EEENS5_IJS1I_SB_EEEEEEENS4_17SM75_U32x4_LDSM_NENS4_14SM90_TMA_STOREES1Z_NS4_17SM90_U32x4_STSM_NENS4_39AutoVectorizingCopyWithAssumedAlignmentILi128EEEEEEvvEEEEvNT_6ParamsE:
        .type           _ZN7cutlass13device_kernelINS_4gemm6kernel13GemmUniversalIN4cute5tupleIJiiiiEEENS1_10collective13CollectiveMmaINS1_35MainloopSm100TmaUmmaWarpSpecializedILi2ELi2ELi4ENS5_IJNS4_1CILi1EEESB_SB_EEEEENS5_IJNSA_ILi64EEENSA_ILi128EEENSA_ILi256EEEEEENS_6half_tENS5_IJlSB_lEEESI_SJ_NS4_8TiledMMAINS4_8MMA_AtomIJNS4_20SM100_MMA_F16BF16_SSISI_SI_fLi64ELi128ELNS4_4UMMA5MajorE0ELSO_0ELNSN_7ScaleInE0ELSP_0EEEEEENS4_6LayoutISC_NS5_IJNSA_ILi0EEEST_ST_EEEEENS5_IJNS4_10UnderscoreESW_SW_EEEEENS4_13SM90_TMA_LOADENS4_14ComposedLayoutINS4_7SwizzleILi3ELi4ELi3EEENS4_18smem_ptr_flag_bitsILi16EEENSS_INS5_IJNSA_ILi8EEESE_EEENS5_IJSE_SB_EEEEEEEvNS4_8identityESZ_S19_vS1A_EENS_8epilogue10collective18CollectiveEpilogueINS1C_23Sm100TmaWarpSpecializedILi4ELi2ELi16ELb1ELb0EEEJSH_NS5_IJNSS_ISE_SB_EENSS_INSA_ILi32EEESB_EEEEESI_SJ_SI_SJ_NS1C_6fusion15FusionCallbacksIS1G_NS1L_17LinearCombinationISI_fSI_fLNS_15FloatRoundStyleE2EEESH_S1K_JEEENS4_5SM1004TMEM4LOAD26SM100_TMEM_LOAD_16dp256b4xESZ_NS10_INS11_ILi2ELi4ELi3EEES14_NSS_INS5_IJS15_S1I_EEENS5_IJS1I_SB_EEEEEEENS4_17SM75_U32x4_LDSM_NENS4_14SM90_TMA_STOREES1Z_NS4_17SM90_U32x4_STSM_NENS4_39AutoVectorizingCopyWithAssumedAlignmentILi128EEEEEEvvEEEEvNT_6ParamsE,@function
        .size           _ZN7cutlass13device_kernelINS_4gemm6kernel13GemmUniversalIN4cute5tupleIJiiiiEEENS1_10collective13CollectiveMmaINS1_35MainloopSm100TmaUmmaWarpSpecializedILi2ELi2ELi4ENS5_IJNS4_1CILi1EEESB_SB_EEEEENS5_IJNSA_ILi64EEENSA_ILi128EEENSA_ILi256EEEEEENS_6half_tENS5_IJlSB_lEEESI_SJ_NS4_8TiledMMAINS4_8MMA_AtomIJNS4_20SM100_MMA_F16BF16_SSISI_SI_fLi64ELi128ELNS4_4UMMA5MajorE0ELSO_0ELNSN_7ScaleInE0ELSP_0EEEEEENS4_6LayoutISC_NS5_IJNSA_ILi0EEEST_ST_EEEEENS5_IJNS4_10UnderscoreESW_SW_EEEEENS4_13SM90_TMA_LOADENS4_14ComposedLayoutINS4_7SwizzleILi3ELi4ELi3EEENS4_18smem_ptr_flag_bitsILi16EEENSS_INS5_IJNSA_ILi8EEESE_EEENS5_IJSE_SB_EEEEEEEvNS4_8identityESZ_S19_vS1A_EENS_8epilogue10collective18CollectiveEpilogueINS1C_23Sm100TmaWarpSpecializedILi4ELi2ELi16ELb1ELb0EEEJSH_NS5_IJNSS_ISE_SB_EENSS_INSA_ILi32EEESB_EEEEESI_SJ_SI_SJ_NS1C_6fusion15FusionCallbacksIS1G_NS1L_17LinearCombinationISI_fSI_fLNS_15FloatRoundStyleE2EEESH_S1K_JEEENS4_5SM1004TMEM4LOAD26SM100_TMEM_LOAD_16dp256b4xESZ_NS10_INS11_ILi2ELi4ELi3EEES14_NSS_INS5_IJS15_S1I_EEENS5_IJS1I_SB_EEEEEEENS4_17SM75_U32x4_LDSM_NENS4_14SM90_TMA_STOREES1Z_NS4_17SM90_U32x4_STSM_NENS4_39AutoVectorizingCopyWithAssumedAlignmentILi128EEEEEEvvEEEEvNT_6ParamsE,(.L_x_174 - _ZN7cutlass13device_kernelINS_4gemm6kernel13GemmUniversalIN4cute5tupleIJiiiiEEENS1_10collective13CollectiveMmaINS1_35MainloopSm100TmaUmmaWarpSpecializedILi2ELi2ELi4ENS5_IJNS4_1CILi1EEESB_SB_EEEEENS5_IJNSA_ILi64EEENSA_ILi128EEENSA_ILi256EEEEEENS_6half_tENS5_IJlSB_lEEESI_SJ_NS4_8TiledMMAINS4_8MMA_AtomIJNS4_20SM100_MMA_F16BF16_SSISI_SI_fLi64ELi128ELNS4_4UMMA5MajorE0ELSO_0ELNSN_7ScaleInE0ELSP_0EEEEEENS4_6LayoutISC_NS5_IJNSA_ILi0EEEST_ST_EEEEENS5_IJNS4_10UnderscoreESW_SW_EEEEENS4_13SM90_TMA_LOADENS4_14ComposedLayoutINS4_7SwizzleILi3ELi4ELi3EEENS4_18smem_ptr_flag_bitsILi16EEENSS_INS5_IJNSA_ILi8EEESE_EEENS5_IJSE_SB_EEEEEEEvNS4_8identityESZ_S19_vS1A_EENS_8epilogue10collective18CollectiveEpilogueINS1C_23Sm100TmaWarpSpecializedILi4ELi2ELi16ELb1ELb0EEEJSH_NS5_IJNSS_ISE_SB_EENSS_INSA_ILi32EEESB_EEEEESI_SJ_SI_SJ_NS1C_6fusion15FusionCallbacksIS1G_NS1L_17LinearCombinationISI_fSI_fLNS_15FloatRoundStyleE2EEESH_S1K_JEEENS4_5SM1004TMEM4LOAD26SM100_TMEM_LOAD_16dp256b4xESZ_NS10_INS11_ILi2ELi4ELi3EEES14_NSS_INS5_IJS15_S1I_EEENS5_IJS1I_SB_EEEEEEENS4_17SM75_U32x4_LDSM_NENS4_14SM90_TMA_STOREES1Z_NS4_17SM90_U32x4_STSM_NENS4_39AutoVectorizingCopyWithAssumedAlignmentILi128EEEEEEvvEEEEvNT_6ParamsE)
        .other          _ZN7cutlass13device_kernelINS_4gemm6kernel13GemmUniversalIN4cute5tupleIJiiiiEEENS1_10collective13CollectiveMmaINS1_35MainloopSm100TmaUmmaWarpSpecializedILi2ELi2ELi4ENS5_IJNS4_1CILi1EEESB_SB_EEEEENS5_IJNSA_ILi64EEENSA_ILi128EEENSA_ILi256EEEEEENS_6half_tENS5_IJlSB_lEEESI_SJ_NS4_8TiledMMAINS4_8MMA_AtomIJNS4_20SM100_MMA_F16BF16_SSISI_SI_fLi64ELi128ELNS4_4UMMA5MajorE0ELSO_0ELNSN_7ScaleInE0ELSP_0EEEEEENS4_6LayoutISC_NS5_IJNSA_ILi0EEEST_ST_EEEEENS5_IJNS4_10UnderscoreESW_SW_EEEEENS4_13SM90_TMA_LOADENS4_14ComposedLayoutINS4_7SwizzleILi3ELi4ELi3EEENS4_18smem_ptr_flag_bitsILi16EEENSS_INS5_IJNSA_ILi8EEESE_EEENS5_IJSE_SB_EEEEEEEvNS4_8identityESZ_S19_vS1A_EENS_8epilogue10collective18CollectiveEpilogueINS1C_23Sm100TmaWarpSpecializedILi4ELi2ELi16ELb1ELb0EEEJSH_NS5_IJNSS_ISE_SB_EENSS_INSA_ILi32EEESB_EEEEESI_SJ_SI_SJ_NS1C_6fusion15FusionCallbacksIS1G_NS1L_17LinearCombinationISI_fSI_fLNS_15FloatRoundStyleE2EEESH_S1K_JEEENS4_5SM1004TMEM4LOAD26SM100_TMEM_LOAD_16dp256b4xESZ_NS10_INS11_ILi2ELi4ELi3EEES14_NSS_INS5_IJS15_S1I_EEENS5_IJS1I_SB_EEEEEEENS4_17SM75_U32x4_LDSM_NENS4_14SM90_TMA_STOREES1Z_NS4_17SM90_U32x4_STSM_NENS4_39AutoVectorizingCopyWithAssumedAlignmentILi128EEEEEEvvEEEEvNT_6ParamsE,@"STO_CUDA_ENTRY STV_DEFAULT"
_ZN7cutlass13device_kernelINS_4gemm6kernel13GemmUniversalIN4cute5tupleIJiiiiEEENS1_10collective13CollectiveMmaINS1_35MainloopSm100TmaUmmaWarpSpecializedILi2ELi2ELi4ENS5_IJNS4_1CILi1EEESB_SB_EEEEENS5_IJNSA_ILi64EEENSA_ILi128EEENSA_ILi256EEEEEENS_6half_tENS5_IJlSB_lEEESI_SJ_NS4_8TiledMMAINS4_8MMA_AtomIJNS4_20SM100_MMA_F16BF16_SSISI_SI_fLi64ELi128ELNS4_4UMMA5MajorE0ELSO_0ELNSN_7ScaleInE0ELSP_0EEEEEENS4_6LayoutISC_NS5_IJNSA_ILi0EEEST_ST_EEEEENS5_IJNS4_10UnderscoreESW_SW_EEEEENS4_13SM90_TMA_LOADENS4_14ComposedLayoutINS4_7SwizzleILi3ELi4ELi3EEENS4_18smem_ptr_flag_bitsILi16EEENSS_INS5_IJNSA_ILi8EEESE_EEENS5_IJSE_SB_EEEEEEEvNS4_8identityESZ_S19_vS1A_EENS_8epilogue10collective18CollectiveEpilogueINS1C_23Sm100TmaWarpSpecializedILi4ELi2ELi16ELb1ELb0EEEJSH_NS5_IJNSS_ISE_SB_EENSS_INSA_ILi32EEESB_EEEEESI_SJ_SI_SJ_NS1C_6fusion15FusionCallbacksIS1G_NS1L_17LinearCombinationISI_fSI_fLNS_15FloatRoundStyleE2EEESH_S1K_JEEENS4_5SM1004TMEM4LOAD26SM100_TMEM_LOAD_16dp256b4xESZ_NS10_INS11_ILi2ELi4ELi3EEES14_NSS_INS5_IJS15_S1I_EEENS5_IJS1I_SB_EEEEEEENS4_17SM75_U32x4_LDSM_NENS4_14SM90_TMA_STOREES1Z_NS4_17SM90_U32x4_STSM_NENS4_39AutoVectorizingCopyWithAssumedAlignmentILi128EEEEEEvvEEEEvNT_6ParamsE:
[----:B------:R-:W1:Y:S01]  /*0000*/  LDC R1, c[0x0][0x37c] ;  /* 0x0000df00ff017b82 */ /* 0x000e620000000800 */
[----:B------:R-:W2:Y:S01]  /*0010*/  S2R R72, SR_TID.X ;  /* 0x0000000000487919 */ /* 0x000ea20000002100 */
[----:B------:R-:W3:Y:S01]  /*0020*/  LDCU.64 UR8, c[0x0][0x890] ;  /* 0x00011200ff0877ac */ /* 0x000ee20008000a00 */
[----:B------:R-:W-:Y:S02]  /*0030*/  PRMT R59, RZ, 0x7610, R59 ;  /* 0x00007610ff3b7816 */ /* 0x000fe4000000003b */
[----:B------:R-:W-:Y:S01]  /*0040*/  ELECT P5, URZ, PT ;  /* 0x0000000000ff782f */ /* 0x000fe200038a0000 */
[----:B------:R-:W4:Y:S01]  /*0050*/  LDCU.64 UR52, c[0x0][0x358] ;  /* 0x00006b00ff3477ac */ /* 0x000f220008000a00 */
[----:B---3--:R-:W-:-:S04]  /*0060*/  UISETP.NE.U32.AND UP0, UPT, UR8, URZ, UPT ;  /* 0x000000ff0800728c */ /* 0x008fc8000bf05070 */
[----:B------:R-:W-:Y:S01]  /*0070*/  UISETP.NE.AND.EX UP0, UPT, UR9, URZ, UPT, UP0 ;  /* 0x000000ff0900728c */ /* 0x000fe2000bf05300 */
[----:B--2---:R-:W-:-:S05]  /*0080*/  SHF.R.U32.HI R65, RZ, 0x5, R72 ;  /* 0x00000005ff417819 */ /* 0x004fca0000011648 */
[----:B------:R-:W2:Y:S02]  /*0090*/  SHFL.IDX PT, R0, R65, RZ, 0x1f ;  /* 0x00001fff41007589 */ /* 0x000ea400000e0000 */
[----:B--2---:R-:W-:Y:S01]  /*00a0*/  R2UR UR10, R0 ;  /* 0x00000000000a72ca */ /* 0x004fe200000e0000 */
[----:B-1--4-:R-:W-:-:S14]  /*00b0*/  BRA.U UP0, `(.L_x_0) ;  /* 0x00000001002c7547 */ /* 0x012fdc000b800000 */
[----:B------:R-:W1:Y:S02]  /*00c0*/  LDCU.64 UR4, c[0x0][0x888] ;  /* 0x00011100ff0477ac */ /* 0x000e640008000a00 */
[----:B-1----:R-:W-:-:S04]  /*00d0*/  UISETP.NE.U32.AND UP0, UPT, UR4, URZ, UPT ;  /* 0x000000ff0400728c */ /* 0x002fc8000bf05070 */
[----:B------:R-:W-:-:S09]  /*00e0*/  UISETP.NE.AND.EX UP0, UPT, UR5, URZ, UPT, UP0 ;  /* 0x000000ff0500728c */ /* 0x000fd2000bf05300 */
[----:B------:R-:W-:Y:S05]  /*00f0*/  BRA.U !UP0, `(.L_x_1) ;  /* 0x0000000108107547 */ /* 0x000fea000b800000 */
[----:B------:R-:W1:Y:S02]  /*0100*/  LDC.64 R2, c[0x0][0x888] ;  /* 0x00022200ff027b82 */ /* 0x000e640000000a00 */
[----:B-1----:R1:W5:Y:S01]  /*0110*/  LDG.E R35, desc[UR52][R2.64] ;  /* 0x0000003402237981 */ /* 0x002362000c1e1900 */
[----:B------:R-:W-:Y:S01]  /*0120*/  HFMA2 R59, -RZ, RZ, 0, 5.9604644775390625e-08 ;  /* 0x00000001ff3b7431 */ /* 0x000fe200000001ff */
[----:B------:R-:W-:Y:S05]  /*0130*/  BRA `(.L_x_0) ;  /* 0x00000000000c7947 */ /* 0x000fea0003800000 */
.L_x_1:
[----:B------:R-:W1:Y:S01]  /*0140*/  LDCU UR4, c[0x0][0x880] ;  /* 0x00011000ff0477ac */ /* 0x000e620008000800 */
[----:B------:R-:W-:Y:S01]  /*0150*/  HFMA2 R59, -RZ, RZ, 0, 5.9604644775390625e-08 ;  /* 0x00000001ff3b7431 */ /* 0x000fe200000001ff */
[----:B-1----:R-:W-:-:S07]  /*0160*/  MOV R35, UR4 ;  /* 0x0000000400237c02 */ /* 0x002fce0008000f00 */
.L_x_0:
[----:B------:R-:W2:Y:S02]  /*0170*/  LDCU.64 UR4, c[0x0][0x8b0] ;  /* 0x00011600ff0477ac */ /* 0x000ea40008000a00 */
[----:B--2---:R-:W-:-:S04]  /*0180*/  UISETP.NE.U32.AND UP0, UPT, UR4, URZ, UPT ;  /* 0x000000ff0400728c */ /* 0x004fc8000bf05070 */
[----:B------:R-:W-:-:S09]  /*0190*/  UISETP.NE.AND.EX UP0, UPT, UR5, URZ, UPT, UP0 ;  /* 0x000000ff0500728c */ /* 0x000fd2000bf05300 */
[----:B------:R-:W-:Y:S05]  /*01a0*/  BRA.U UP0, `(.L_x_2) ;  /* 0x0000000100247547 */ /* 0x000fea000b800000 */
[----:B------:R-:W2:Y:S02]  /*01b0*/  LDCU.64 UR4, c[0x0][0x8a8] ;  /* 0x00011500ff0477ac */ /* 0x000ea40008000a00 */
[----:B--2---:R-:W-:-:S04]  /*01c0*/  UISETP.NE.U32.AND UP0, UPT, UR4, URZ, UPT ;  /* 0x000000ff0400728c */ /* 0x004fc8000bf05070 */
[----:B------:R-:W-:-:S09]  /*01d0*/  UISETP.NE.AND.EX UP0, UPT, UR5, URZ, UPT, UP0 ;  /* 0x000000ff0500728c */ /* 0x000fd2000bf05300 */
[----:B------:R-:W-:Y:S05]  /*01e0*/  BRA.U !UP0, `(.L_x_3) ;  /* 0x00000001080c7547 */ /* 0x000fea000b800000 */
[----:B-1----:R-:W1:Y:S02]  /*01f0*/  LDC.64 R2, c[0x0][0x8a8] ;  /* 0x00022a00ff027b82 */ /* 0x002e640000000a00 */
[----:B-1----:R2:W5:Y:S01]  /*0200*/  LDG.E R33, desc[UR52][R2.64] ;  /* 0x0000003402217981 */ /* 0x002562000c1e1900 */
[----:B------:R-:W-:Y:S05]  /*0210*/  BRA `(.L_x_2) ;  /* 0x0000000000087947 */ /* 0x000fea0003800000 */
.L_x_3:
[----:B------:R-:W2:Y:S02]  /*0220*/  LDCU UR4, c[0x0][0x8a0] ;  /* 0x00011400ff0477ac */ /* 0x000ea40008000800 */
[----:B--2---:R-:W-:Y:S02]  /*0230*/  MOV R33, UR4 ;  /* 0x0000000400217c02 */ /* 0x004fe40008000f00 */
.L_x_2:
[----:B------:R-:W-:Y:S01]  /*0240*/  IMAD.U32 R0, RZ, RZ, UR10 ;  /* 0x0000000aff007e24 */ /* 0x000fe2000f8e00ff */
[----:B------:R-:W-:Y:S04]  /*0250*/  BSSY.RECONVERGENT B0, `(.L_x_4) ;  /* 0x000000c000007945 */ /* 0x000fe80003800200 */
[C---:B------:R-:W-:Y:S02]  /*0260*/  ISETP.NE.OR P1, PT, R0.reuse, 0x1, !P5 ;  /* 0x000000010000780c */ /* 0x040fe40006f25670 */
[----:B------:R-:W-:-:S11]  /*0270*/  ISETP.NE.OR P0, PT, R0, 0x3, !P5 ;  /* 0x000000030000780c */ /* 0x000fd60006f05670 */
[----:B------:R-:W-:Y:S05]  /*0280*/  @P1 BRA `(.L_x_5) ;  /* 0x0000000000201947 */ /* 0x000fea0003800000 */
[----:B------:R-:W3:Y:S02]  /*0290*/  LDCU.64 UR4, c[0x0][0x348] ;  /* 0x00006900ff0477ac */ /* 0x000ee40008000a00 */
[----:B---3--:R-:W-:Y:S02]  /*02a0*/  UIADD3 UR6, UP1, UPT, UR4, 0x80, URZ ;  /* 0x0000008004067890 */ /* 0x008fe4000ff3e0ff */
[----:B------:R-:W-:Y:S02]  /*02b0*/  UIADD3 UR4, UP0, UPT, UR4, 0x180, URZ ;  /* 0x0000018004047890 */ /* 0x000fe4000ff1e0ff */
[----:B------:R-:W-:Y:S02]  /*02c0*/  UIADD3.X UR7, UPT, UPT, URZ, UR5, URZ, UP1, !UPT ;  /* 0x00000005ff077290 */ /* 0x000fe40008ffe4ff */
[----:B------:R-:W-:-:S07]  /*02d0*/  UIADD3.X UR5, UPT, UPT, URZ, UR5, URZ, UP0, !UPT ;  /* 0x00000005ff057290 */ /* 0x000fce00087fe4ff */
[----:B------:R3:W-:Y:S02]  /*02e0*/  UTMACCTL.PF [UR6] ;  /* 0x00000000060079b9 */ /* 0x0007e40008040000 */
[----:B------:R3:W-:Y:S02]  /*02f0*/  UTMACCTL.PF [UR4] ;  /* 0x00000000040079b9 */ /* 0x0007e40008040000 */
[----:B---3--:R-:W-:Y:S01]  /*0300*/  NOP ;  /* 0x0000000000007918 */ /* 0x008fe20000000000 */
.L_x_5:
[----:B------:R-:W-:Y:S05]  /*0310*/  BSYNC.RECONVERGENT B0 ;  /* 0x0000000000007941 */ /* 0x000fea0003800200 */
.L_x_4:
[----:B------:R-:W-:Y:S04]  /*0320*/  BSSY.RECONVERGENT B0, `(.L_x_6) ;  /* 0x000000a000007945 */ /* 0x000fe80003800200 */
        /* <DEDUP_REMOVED lines=9> */
.L_x_7:
[----:B------:R-:W-:Y:S05]  /*03c0*/  BSYNC.RECONVERGENT B0 ;  /* 0x0000000000007941 */ /* 0x000fea0003800200 */
.L_x_6:
[----:B------:R-:W3:Y:S01]  /*03d0*/  LDCU.64 UR4, c[0x0][0x888] ;  /* 0x00011100ff0477ac */ /* 0x000ee20008000a00 */
[----:B------:R-:W-:Y:S02]  /*03e0*/  UISETP.EQ.U32.AND UP1, UPT, UR8, URZ, UPT ;  /* 0x000000ff0800728c */ /* 0x000fe4000bf22070 */
[----:B------:R-:W-:Y:S02]  /*03f0*/  UPLOP3.LUT UP2, UPT, UPT, UPT, UPT, 0x80, 0x8 ;  /* 0x000000000008789c */ /* 0x000fe40003f4f070 */
[----:B---3--:R-:W-:-:S04]  /*0400*/  UISETP.NE.U32.AND UP0, UPT, UR4, URZ, UPT ;  /* 0x000000ff0400728c */ /* 0x008fc8000bf05070 */
[----:B------:R-:W-:-:S04]  /*0410*/  UISETP.NE.AND.EX UP0, UPT, UR5, URZ, UPT, UP0 ;  /* 0x000000ff0500728c */ /* 0x000fc8000bf05300 */
[----:B------:R-:W-:-:S04]  /*0420*/  UISETP.EQ.OR.EX UP3, UPT, UR9, URZ, !UP0, UP1 ;  /* 0x000000ff0900728c */ /* 0x000fc8000c762710 */
[----:B------:R-:W-:-:S05]  /*0430*/  UP2UR UR44, UPR, URZ, 0x8 ;  /* 0x00000008ff2c7883 */ /* 0x000fca0008000000 */
[----:B------:R-:W-:Y:S07]  /*0440*/  BRA.U !UP3, `(.L_x_8) ;  /* 0x000000010b207547 */ /* 0x000fee000b800000 */
[----:B------:R-:W-:Y:S01]  /*0450*/  UISETP.NE.U32.AND UP2, UPT, UR8, URZ, UPT ;  /* 0x000000ff0800728c */ /* 0x000fe2000bf45070 */
[----:B-----5:R-:W-:Y:S01]  /*0460*/  FSETP.NEU.AND P0, PT, R35, RZ, PT ;  /* 0x000000ff2300720b */ /* 0x020fe20003f0d000 */
[----:B------:R-:W-:Y:S02]  /*0470*/  USEL UR4, URZ, 0xffffffff, UP0 ;  /* 0xffffffffff047887 */ /* 0x000fe40008000000 */
[----:B------:R-:W-:-:S10]  /*0480*/  UISETP.NE.AND.EX UP2, UPT, UR9, URZ, UPT, UP2 ;  /* 0x000000ff0900728c */ /* 0x000fd4000bf45320 */
[----:B------:R-:W-:Y:S01]  /*0490*/  VOTEU.ANY UP1, P0 ;  /* 0x0000000000ff7886 */ /* 0x000fe20000020100 */
[----:B------:R-:W-:-:S04]  /*04a0*/  @!UP2 USEL UR4, URZ, 0xffffffff, UP1 ;  /* 0xffffffffff04a887 */ /* 0x000fc80008800000 */
[----:B------:R-:W-:-:S04]  /*04b0*/  ULOP3.LUT UR4, UR4, 0x1, URZ, 0xc0, !UPT ;  /* 0x0000000104047892 */ /* 0x000fc8000f8ec0ff */
[----:B------:R-:W-:-:S11]  /*04c0*/  UISETP.NE.U32.AND UP2, UPT, UR4, 0x1, UPT ;  /* 0x000000010400788c */ /* 0x000fd6000bf45070 */
.L_x_8:
[----:B-12---:R-:W1:Y:S01]  /*04d0*/  SHFL.IDX PT, R2, R65, RZ, 0x1f ;  /* 0x00001fff41027589 */ /* 0x006e6200000e0000 */
[----:B------:R-:W-:-:S04]  /*04e0*/  UISETP.NE.AND UP1, UPT, UR10, 0x2, UPT ;  /* 0x000000020a00788c */ /* 0x000fc8000bf25270 */
[----:B------:R-:W-:Y:S01]  /*04f0*/  USEL UR21, URZ, 0x1, UP1 ;  /* 0x00000001ff157887 */ /* 0x000fe20008800000 */
[----:B-1----:R-:W-:-:S13]  /*0500*/  ISETP.NE.AND P0, PT, R2, RZ, PT ;  /* 0x000000ff0200720c */ /* 0x002fda0003f05270 */
[----:B------:R-:W-:Y:S05]  /*0510*/  @P0 BRA `(.L_x_9) ;  /* 0x0000000000380947 */ /* 0x000fea0003800000 */
[----:B------:R-:W1:Y:S01]  /*0520*/  S2UR UR4, SR_CgaCtaId ;  /* 0x00000000000479c3 */ /* 0x000e620000008800 */
[----:B------:R-:W-:Y:S01]  /*0530*/  UMOV UR5, 0x400 ;  /* 0x0000040000057882 */ /* 0x000fe20000000000 */
[----:B------:R-:W-:Y:S01]  /*0540*/  UMOV UR6, 0x1 ;  /* 0x0000000100067882 */ /* 0x000fe20000000000 */
[----:B------:R-:W-:Y:S01]  /*0550*/  ELECT P0, URZ, PT ;  /* 0x0000000000ff782f */ /* 0x000fe20003800000 */
[----:B------:R-:W-:-:S04]  /*0560*/  UIADD3 UR6, UPT, UPT, -UR6, 0x100000, URZ ;  /* 0x0010000006067890 */ /* 0x000fc8000fffe1ff */
[----:B------:R-:W-:Y:S02]  /*0570*/  USHF.L.U32 UR7, UR6, 0xb, URZ ;  /* 0x0000000b06077899 */ /* 0x000fe400080006ff */
[----:B------:R-:W-:Y:S02]  /*0580*/  USHF.L.U32 UR6, UR6, 0x1, URZ ;  /* 0x0000000106067899 */ /* 0x000fe400080006ff */
[----:B-1----:R-:W-:Y:S01]  /*0590*/  ULEA UR4, UR4, UR5, 0x18 ;  /* 0x0000000504047291 */ /* 0x002fe2000f8ec0ff */
[----:B------:R-:W1:Y:S11]  /*05a0*/  FENCE.VIEW.ASYNC.S ;  /* 0x00000000000073c6 */ /* 0x000e760000000000 */
[----:B-1----:R1:W2:Y:S01]  /*05b0*/  SYNCS.EXCH.64 URZ, [UR4], UR6 ;  /* 0x0000000604ff75b2 */ /* 0x0022a20008000100 */
[----:B------:R1:W3:Y:S01]  /*05c0*/  SYNCS.EXCH.64 URZ, [UR4+0x10], UR6 ;  /* 0x0000100604ff75b2 */ /* 0x0002e20008000100 */
[----:B------:R1:W4:Y:S01]  /*05d0*/  SYNCS.EXCH.64 URZ, [UR4+0x8], UR6 ;  /* 0x0000080604ff75b2 */ /* 0x0003220008000100 */
[----:B------:R1:W1:Y:S01]  /*05e0*/  SYNCS.EXCH.64 URZ, [UR4+0x18], UR6 ;  /* 0x0000180604ff75b2 */ /* 0x0002620008000100 */
[----:B------:R-:W-:Y:S01]  /*05f0*/  NOP ;  /* 0x0000000000007918 */ /* 0x000fe20000000000 */
.L_x_9:
[----:B------:R-:W2:Y:S01]  /*0600*/  SHFL.IDX PT, R2, R65, RZ, 0x1f ;  /* 0x00001fff41027589 */ /* 0x000ea200000e0000 */
[----:B------:R-:W-:Y:S01]  /*0610*/  NOP ;  /* 0x0000000000007918 */ /* 0x000fe20000000000 */
[----:B--2---:R-:W-:-:S13]  /*0620*/  ISETP.NE.AND P0, PT, R2, 0x1, PT ;  /* 0x000000010200780c */ /* 0x004fda0003f05270 */
[----:B------:R-:W-:Y:S05]  /*0630*/  @P0 BRA `(.L_x_10) ;  /* 0x0000000000580947 */ /* 0x000fea0003800000 */
[----:B-1----:R-:W1:Y:S01]  /*0640*/  S2UR UR4, SR_CgaCtaId ;  /* 0x00000000000479c3 */ /* 0x002e620000008800 */
[----:B------:R-:W-:Y:S01]  /*0650*/  UMOV UR5, 0x400 ;  /* 0x0000040000057882 */ /* 0x000fe20000000000 */
[----:B------:R-:W-:Y:S01]  /*0660*/  UMOV UR8, 0x20 ;  /* 0x0000002000087882 */ /* 0x000fe20000000000 */
[----:B------:R-:W-:Y:S01]  /*0670*/  UMOV UR6, 0x80 ;  /* 0x0000008000067882 */ /* 0x000fe20000000000 */
[----:B------:R-:W-:-:S04]  /*0680*/  UIADD3 UR8, UPT, UPT, -UR8, 0x100000, URZ ;  /* 0x0010000008087890 */ /* 0x000fc8000fffe1ff */
[----:B------:R-:W-:Y:S02]  /*0690*/  USHF.L.U32 UR9, UR8, 0xb, URZ ;  /* 0x0000000b08097899 */ /* 0x000fe400080006ff */
[----:B------:R-:W-:Y:S02]  /*06a0*/  USHF.L.U32 UR8, UR8, 0x1, URZ ;  /* 0x0000000108087899 */ /* 0x000fe400080006ff */
[----:B------:R-:W-:-:S04]  /*06b0*/  UIADD3 UR6, UPT, UPT, -UR6, 0x100000, URZ ;  /* 0x0010000006067890 */ /* 0x000fc8000fffe1ff */
[----:B------:R-:W-:Y:S02]  /*06c0*/  USHF.L.U32 UR7, UR6, 0xb, URZ ;  /* 0x0000000b06077899 */ /* 0x000fe400080006ff */
[----:B------:R-:W-:Y:S01]  /*06d0*/  USHF.L.U32 UR6, UR6, 0x1, URZ ;  /* 0x0000000106067899 */ /* 0x000fe200080006ff */
[----:B------:R-:W-:Y:S01]  /*06e0*/  ELECT P0, URZ, PT ;  /* 0x0000000000ff782f */ /* 0x000fe20003800000 */
[----:B-1----:R-:W-:Y:S01]  /*06f0*/  ULEA UR4, UR4, UR5, 0x18 ;  /* 0x0000000504047291 */ /* 0x002fe2000f8ec0ff */
[----:B------:R-:W1:Y:S11]  /*0700*/  FENCE.VIEW.ASYNC.S ;  /* 0x00000000000073c6 */ /* 0x000e760000000000 */
[----:B-1----:R2:W1:Y:S01]  /*0710*/  SYNCS.EXCH.64 URZ, [UR4+0x20], UR8 ;  /* 0x0000200804ff75b2 */ /* 0x0024620008000100 */
[----:B------:R2:W1:Y:S01]  /*0720*/  SYNCS.EXCH.64 URZ, [UR4+0x40], UR6 ;  /* 0x0000400604ff75b2 */ /* 0x0004620008000100 */
[----:B------:R2:W1:Y:S01]  /*0730*/  SYNCS.EXCH.64 URZ, [UR4+0x28], UR8 ;  /* 0x0000280804ff75b2 */ /* 0x0004620008000100 */
[----:B------:R2:W1:Y:S01]  /*0740*/  SYNCS.EXCH.64 URZ, [UR4+0x48], UR6 ;  /* 0x0000480604ff75b2 */ /* 0x0004620008000100 */
[----:B------:R2:W1:Y:S01]  /*0750*/  SYNCS.EXCH.64 URZ, [UR4+0x30], UR8 ;  /* 0x0000300804ff75b2 */ /* 0x0004620008000100 */
[----:B------:R2:W1:Y:S01]  /*0760*/  SYNCS.EXCH.64 URZ, [UR4+0x50], UR6 ;  /* 0x0000500604ff75b2 */ /* 0x0004620008000100 */
[----:B------:R2:W1:Y:S01]  /*0770*/  SYNCS.EXCH.64 URZ, [UR4+0x38], UR8 ;  /* 0x0000380804ff75b2 */ /* 0x0004620008000100 */
[----:B------:R2:W1:Y:S02]  /*0780*/  SYNCS.EXCH.64 URZ, [UR4+0x58], UR6 ;  /* 0x0000580604ff75b2 */ /* 0x0004640008000100 */
[----:B--2---:R-:W-:Y:S01]  /*0790*/  NOP ;  /* 0x0000000000007918 */ /* 0x004fe20000000000 */
.L_x_10:
[----:B------:R-:W2:Y:S01]  /*07a0*/  SHFL.IDX PT, R2, R65, RZ, 0x1f ;  /* 0x00001fff41027589 */ /* 0x000ea200000e0000 */
[----:B------:R-:W-:Y:S01]  /*07b0*/  NOP ;  /* 0x0000000000007918 */ /* 0x000fe20000000000 */
[----:B--2---:R-:W-:-:S13]  /*07c0*/  ISETP.NE.AND P0, PT, R2, 0x3, PT ;  /* 0x000000030200780c */ /* 0x004fda0003f05270 */
[----:B------:R-:W-:Y:S05]  /*07d0*/  @P0 BRA `(.L_x_11) ;  /* 0x0000000000300947 */ /* 0x000fea0003800000 */
[----:B-1----:R-:W1:Y:S01]  /*07e0*/  S2UR UR6, SR_CgaCtaId ;  /* 0x00000000000679c3 */ /* 0x002e620000008800 */
[----:B------:R-:W-:Y:S01]  /*07f0*/  UMOV UR4, 0x400 ;  /* 0x0000040000047882 */ /* 0x000fe20000000000 */
[----:B------:R-:W-:Y:S01]  /*0800*/  UMOV UR5, 0x20 ;  /* 0x0000002000057882 */ /* 0x000fe20000000000 */
[----:B------:R-:W-:Y:S01]  /*0810*/  ELECT P0, URZ, PT ;  /* 0x0000000000ff782f */ /* 0x000fe20003800000 */
[----:B-1----:R-:W-:Y:S02]  /*0820*/  ULEA UR6, UR6, UR4, 0x18 ;  /* 0x0000000406067291 */ /* 0x002fe4000f8ec0ff */
[----:B------:R-:W-:-:S04]  /*0830*/  UIADD3 UR4, UPT, UPT, -UR5, 0x100000, URZ ;  /* 0x0010000005047890 */ /* 0x000fc8000fffe1ff */
[----:B------:R-:W-:Y:S02]  /*0840*/  USHF.L.U32 UR5, UR4, 0xb, URZ ;  /* 0x0000000b04057899 */ /* 0x000fe400080006ff */
[----:B------:R-:W-:Y:S01]  /*0850*/  USHF.L.U32 UR4, UR4, 0x1, URZ ;  /* 0x0000000104047899 */ /* 0x000fe200080006ff */
[----:B------:R-:W1:Y:S11]  /*0860*/  FENCE.VIEW.ASYNC.S ;  /* 0x00000000000073c6 */ /* 0x000e760000000000 */
[----:B-1----:R2:W1:Y:S01]  /*0870*/  SYNCS.EXCH.64 URZ, [UR6+0x60], UR4 ;  /* 0x0000600406ff75b2 */ /* 0x0024620008000100 */
[----:B------:R2:W1:Y:S02]  /*0880*/  SYNCS.EXCH.64 URZ, [UR6+0x68], UR4 ;  /* 0x0000680406ff75b2 */ /* 0x0004640008000100 */
[----:B--2---:R-:W-:Y:S01]  /*0890*/  NOP ;  /* 0x0000000000007918 */ /* 0x004fe20000000000 */
.L_x_11:
[----:B------:R-:W2:Y:S01]  /*08a0*/  SHFL.IDX PT, R2, R65, RZ, 0x1f ;  /* 0x00001fff41027589 */ /* 0x000ea200000e0000 */
[----:B------:R-:W-:Y:S01]  /*08b0*/  NOP ;  /* 0x0000000000007918 */ /* 0x000fe20000000000 */
[----:B--2---:R-:W-:-:S13]  /*08c0*/  ISETP.NE.AND P0, PT, R2, 0x4, PT ;  /* 0x000000040200780c */ /* 0x004fda0003f05270 */
[----:B------:R-:W-:Y:S05]  /*08d0*/  @P0 BRA `(.L_x_12) ;  /* 0x00000000004c0947 */ /* 0x000fea0003800000 */
[----:B-1----:R-:W1:Y:S01]  /*08e0*/  S2UR UR6, SR_CgaCtaId ;  /* 0x00000000000679c3 */ /* 0x002e620000008800 */
[----:B------:R-:W-:Y:S01]  /*08f0*/  UMOV UR4, 0x100 ;  /* 0x0000010000047882 */ /* 0x000fe20000000000 */
[----:B------:R-:W-:Y:S01]  /*0900*/  UMOV UR5, 0x400 ;  /* 0x0000040000057882 */ /* 0x000fe20000000000 */
[----:B------:R-:W-:Y:S01]  /*0910*/  USEL UR4, UR4, 0xe0, UP2 ;  /* 0x000000e004047887 */ /* 0x000fe20009000000 */
[----:B------:R-:W-:Y:S01]  /*0920*/  UMOV UR8, 0x1 ;  /* 0x0000000100087882 */ /* 0x000fe20000000000 */
[----:B------:R-:W-:Y:S01]  /*0930*/  ELECT P0, URZ, PT ;  /* 0x0000000000ff782f */ /* 0x000fe20003800000 */
[----:B------:R-:W-:-:S04]  /*0940*/  UIADD3 UR8, UPT, UPT, -UR8, 0x100000, URZ ;  /* 0x0010000008087890 */ /* 0x000fc8000fffe1ff */
[----:B------:R-:W-:Y:S02]  /*0950*/  USHF.L.U32 UR9, UR8, 0xb, URZ ;  /* 0x0000000b08097899 */ /* 0x000fe400080006ff */
[----:B------:R-:W-:Y:S02]  /*0960*/  USHF.L.U32 UR8, UR8, 0x1, URZ ;  /* 0x0000000108087899 */ /* 0x000fe400080006ff */
[----:B-1----:R-:W-:Y:S02]  /*0970*/  ULEA UR6, UR6, UR5, 0x18 ;  /* 0x0000000506067291 */ /* 0x002fe4000f8ec0ff */
[----:B------:R-:W-:-:S04]  /*0980*/  UIADD3 UR4, UPT, UPT, -UR4, 0x100000, URZ ;  /* 0x0010000004047890 */ /* 0x000fc8000fffe1ff */
[----:B------:R-:W-:Y:S02]  /*0990*/  USHF.L.U32 UR5, UR4, 0xb, URZ ;  /* 0x0000000b04057899 */ /* 0x000fe400080006ff */
[----:B------:R-:W-:Y:S01]  /*09a0*/  USHF.L.U32 UR4, UR4, 0x1, URZ ;  /* 0x0000000104047899 */ /* 0x000fe200080006ff */
[----:B------:R-:W1:Y:S03]  /*09b0*/  FENCE.VIEW.ASYNC.S ;  /* 0x00000000000073c6 */ /* 0x000e660000000000 */
[----:B-1----:R2:W1:Y:S08]  /*09c0*/  SYNCS.EXCH.64 URZ, [UR6+0x70], UR8 ;  /* 0x0000700806ff75b2 */ /* 0x0024700008000100 */
[----:B------:R2:W1:Y:S01]  /*09d0*/  SYNCS.EXCH.64 URZ, [UR6+0x80], UR4 ;  /* 0x0000800406ff75b2 */ /* 0x0004620008000100 */
[----:B------:R2:W1:Y:S01]  /*09e0*/  SYNCS.EXCH.64 URZ, [UR6+0x78], UR8 ;  /* 0x0000780806ff75b2 */ /* 0x0004620008000100 */
[----:B------:R2:W1:Y:S02]  /*09f0*/  SYNCS.EXCH.64 URZ, [UR6+0x88], UR4 ;  /* 0x0000880406ff75b2 */ /* 0x0004640008000100 */
[----:B--2---:R-:W-:Y:S01]  /*0a00*/  NOP ;  /* 0x0000000000007918 */ /* 0x004fe20000000000 */
.L_x_12:
        /* <DEDUP_REMOVED lines=26> */
.L_x_13:
        /* <DEDUP_REMOVED lines=13> */
[----:B-1----:R2:W1:Y:S01]  /*0c80*/  SYNCS.EXCH.64 URZ, [UR4+0xd0], UR6 ;  /* 0x0000d00604ff75b2 */ /* 0x0024620008000100 */
[----:B------:R2:W1:Y:S01]  /*0c90*/  SYNCS.EXCH.64 URZ, [UR4+0xe0], UR6 ;  /* 0x0000e00604ff75b2 */ /* 0x0004620008000100 */
[----:B------:R2:W1:Y:S01]  /*0ca0*/  SYNCS.EXCH.64 URZ, [UR4+0xd8], UR6 ;  /* 0x0000d80604ff75b2 */ /* 0x0004620008000100 */
[----:B------:R2:W1:Y:S02]  /*0cb0*/  SYNCS.EXCH.64 URZ, [UR4+0xe8], UR6 ;  /* 0x0000e80604ff75b2 */ /* 0x0004640008000100 */
[----:B--2---:R-:W-:Y:S01]  /*0cc0*/  NOP ;  /* 0x0000000000007918 */ /* 0x004fe20000000000 */
.L_x_14:
[----:B------:R-:W2:Y:S01]  /*0cd0*/  S2UR UR5, SR_CTAID.X ;  /* 0x00000000000579c3 */ /* 0x000ea20000002500 */
[----:B------:R-:W-:-:S05]  /*0ce0*/  CS2R.32 R60, SR_CgaSize ;  /* 0x00000000003c7805 */ /* 0x000fca0000008a00 */
[----:B------:R-:W-:-:S05]  /*0cf0*/  IMAD R60, R60, -0xa0, RZ ;  /* 0xffffff603c3c7824 */ /* 0x000fca00078e02ff */
[----:B-1----:R-:W-:-:S14]  /*0d00*/  R2UR UR7, R60 ;  /* 0x000000003c0772ca */ /* 0x002fdc00000e0000 */
[----:B------:R-:W1:Y:S01]  /*0d10*/  LDCU UR7, c[0x0][UR7+0x2b0] ;  /* 0x00005600070777ac */ /* 0x000e620008000800 */
[----:B------:R-:W-:Y:S01]  /*0d20*/  NOP ;  /* 0x0000000000007918 */ /* 0x000fe20000000000 */
[----:B------:R-:W-:-:S05]  /*0d30*/  CS2R.32 R60, SR_CgaSize ;  /* 0x00000000003c7805 */ /* 0x000fca0000008a00 */
[----:B------:R-:W-:-:S05]  /*0d40*/  IMAD R60, R60, -0xa0, RZ ;  /* 0xffffff603c3c7824 */ /* 0x000fca00078e02ff */
[----:B------:R-:W-:-:S14]  /*0d50*/  R2UR UR6, R60 ;  /* 0x000000003c0672ca */ /* 0x000fdc00000e0000 */
[----:B------:R-:W3:Y:S01]  /*0d60*/  LDCU UR6, c[0x0][UR6+0x2b4] ;  /* 0x00005680060677ac */ /* 0x000ee20008000800 */
[----:B------:R-:W4:Y:S08]  /*0d70*/  S2UR UR4, SR_CTAID.Y ;  /* 0x00000000000479c3 */ /* 0x000f300000002600 */
[----:B------:R-:W3:Y:S01]  /*0d80*/  LDC R9, c[0x0][0xb24] ;  /* 0x0002c900ff097b82 */ /* 0x000ee20000000800 */
[----:B--2---:R-:W-:-:S02]  /*0d90*/  I2FP.F32.U32 R4, UR5 ;  /* 0x0000000500047c45 */ /* 0x004fc40008201000 */
[----:B------:R-:W-:-:S05]  /*0da0*/  CS2R.32 R5, SR_CgaSize ;  /* 0x0000000000057805 */ /* 0x000fca0000008a00 */
[----:B------:R-:W-:-:S06]  /*0db0*/  IMAD R5, R5, -0xa0, RZ ;  /* 0xffffff6005057824 */ /* 0x000fcc00078e02ff */
[----:B------:R-:W2:Y:S01]  /*0dc0*/  LDC R5, c[0x0][R5+0x2a0] ;  /* 0x0000a80005057b82 */ /* 0x000ea20000000800 */
[----:B------:R-:W-:Y:S01]  /*0dd0*/  MOV R21, UR5 ;  /* 0x0000000500157c02 */ /* 0x000fe20008000f00 */
[----:B-1----:R-:W-:Y:S01]  /*0de0*/  FMUL R4, R4, UR7 ;  /* 0x0000000704047c20 */ /* 0x002fe20008400000 */
[----:B----4-:R-:W-:Y:S02]  /*0df0*/  I2FP.F32.U32 R2, UR4 ;  /* 0x0000000400027c45 */ /* 0x010fe40008201000 */
[----:B------:R-:W-:-:S05]  /*0e00*/  CS2R.32 R3, SR_CgaSize ;  /* 0x0000000000037805 */ /* 0x000fca0000008a00 */
[----:B------:R-:W-:-:S06]  /*0e10*/  IMAD R3, R3, -0xa0, RZ ;  /* 0xffffff6003037824 */ /* 0x000fcc00078e02ff */
[----:B------:R-:W1:Y:S01]  /*0e20*/  LDC R3, c[0x0][R3+0x2a4] ;  /* 0x0000a90003037b82 */ /* 0x000e620000000800 */
[----:B------:R-:W4:Y:S01]  /*0e30*/  F2I.U32.TRUNC.NTZ R60, R4 ;  /* 0x00000004003c7305 */ /* 0x000f22000020f000 */
[----:B------:R-:W-:Y:S01]  /*0e40*/  MOV R20, UR4 ;  /* 0x0000000400147c02 */ /* 0x000fe20008000f00 */
[----:B---3--:R-:W-:-:S05]  /*0e50*/  FMUL R2, R2, UR6 ;  /* 0x0000000602027c20 */ /* 0x008fca0008400000 */
[----:B------:R-:W-:Y:S01]  /*0e60*/  BAR.SYNC.DEFER_BLOCKING 0x0 ;  /* 0x0000000000007b1d */ /* 0x000fe20000010000 */
[----:B------:R-:W-:-:S05]  /*0e70*/  ISETP.GE.AND P0, PT, R9, 0x1, PT ;  /* 0x000000010900780c */ /* 0x000fca0003f06270 */
[----:B------:R-:W3:Y:S02]  /*0e80*/  F2I.U32.TRUNC.NTZ R58, R2 ;  /* 0x00000002003a7305 */ /* 0x000ee4000020f000 */
[----:B------:R-:W1:Y:S01]  /*0e90*/  S2UR UR60, SR_CTAID.Z ;  /* 0x00000000003c79c3 */ /* 0x000e620000002700 */
[----:B----4-:R-:W-:-:S05]  /*0ea0*/  IADD3 R60, PT, PT, -R60, RZ, RZ ;  /* 0x000000ff3c3c7210 */ /* 0x010fca0007ffe1ff */
[----:B--2---:R-:W-:Y:S01]  /*0eb0*/  IMAD R60, R5, R60, UR5 ;  /* 0x00000005053c7e24 */ /* 0x004fe2000f8e023c */
[----:B---3--:R-:W-:-:S05]  /*0ec0*/  IADD3 R58, PT, PT, -R58, RZ, RZ ;  /* 0x000000ff3a3a7210 */ /* 0x008fca0007ffe1ff */
[----:B-1----:R-:W-:Y:S01]  /*0ed0*/  IMAD R58, R3, R58, UR4 ;  /* 0x00000004033a7e24 */ /* 0x002fe2000f8e023a */
[----:B------:R-:W-:Y:S06]  /*0ee0*/  @!P0 BRA `(.L_x_15) ;  /* 0x0000000000b88947 */ /* 0x000fec0003800000 */
[----:B------:R-:W1:Y:S01]  /*0ef0*/  LDC.64 R4, c[0x0][0xb18] ;  /* 0x0002c600ff047b82 */ /* 0x000e620000000a00 */
[----:B------:R-:W-:-:S07]  /*0f00*/  ISETP.NE.AND P0, PT, R9, 0x1, PT ;  /* 0x000000010900780c */ /* 0x000fce0003f05270 */
[----:B------:R-:W2:Y:S08]  /*0f10*/  LDC R10, c[0x0][0xb0c] ;  /* 0x0002c300ff0a7b82 */ /* 0x000eb00000000800 */
[----:B------:R-:W3:Y:S08]  /*0f20*/  LDC R11, c[0x0][0x370] ;  /* 0x0000dc00ff0b7b82 */ /* 0x000ef00000000800 */
[----:B------:R-:W4:Y:S01]  /*0f30*/  LDC R12, c[0x0][0x374] ;  /* 0x0000dd00ff0c7b82 */ /* 0x000f220000000800 */
[----:B-1----:R-:W-:-:S07]  /*0f40*/  ISETP.NE.AND P1, PT, R4, 0x1, PT ;  /* 0x000000010400780c */ /* 0x002fce0003f25270 */
[----:B------:R-:W3:Y:S01]  /*0f50*/  LDC.64 R6, c[0x0][0xb10] ;  /* 0x0002c400ff067b82 */ /* 0x000ee20000000a00 */
[----:B--2---:R-:W-:-:S07]  /*0f60*/  ISETP.NE.AND P2, PT, R10, 0x1, PT ;  /* 0x000000010a00780c */ /* 0x004fce0003f45270 */
[----:B------:R-:W1:Y:S08]  /*0f70*/  LDC R8, c[0x0][0xb20] ;  /* 0x0002c800ff087b82 */ /* 0x000e700000000800 */
[----:B------:R-:W2:Y:S01]  /*0f80*/  LDC.64 R2, c[0x0][0xb28] ;  /* 0x0002ca00ff027b82 */ /* 0x000ea20000000a00 */
[----:B----4-:R-:W-:-:S04]  /*0f90*/  IMAD.HI.U32 R13, R12, R5, RZ ;  /* 0x000000050c0d7227 */ /* 0x010fc800078e00ff */
[----:B------:R-:W-:-:S04]  /*0fa0*/  IMAD.HI.U32 R5, R20, R5, RZ ;  /* 0x0000000514057227 */ /* 0x000fc800078e00ff */
[----:B---3--:R-:W-:-:S04]  /*0fb0*/  IMAD.HI.U32 R14, R11, R6, RZ ;  /* 0x000000060b0e7227 */ /* 0x008fc800078e00ff */
[C---:B------:R-:W-:Y:S01]  /*0fc0*/  IMAD.HI.U32 R16, R21.reuse, R6, RZ ;  /* 0x0000000615107227 */ /* 0x040fe200078e00ff */
[-C--:B------:R-:W-:Y:S02]  /*0fd0*/  @P2 SHF.R.U32.HI R11, RZ, R7.reuse, R14 ;  /* 0x00000007ff0b2219 */ /* 0x080fe4000001160e */
[-C--:B-1----:R-:W-:Y:S02]  /*0fe0*/  @P1 SHF.R.U32.HI R12, RZ, R8.reuse, R13 ;  /* 0x00000008ff0c1219 */ /* 0x082fe4000001160d */
[----:B------:R-:W-:Y:S02]  /*0ff0*/  SHF.R.U32.HI R5, RZ, R8, R5 ;  /* 0x00000008ff057219 */ /* 0x000fe40000011605 */
[----:B------:R-:W-:Y:S02]  /*1000*/  SHF.R.U32.HI R16, RZ, R7, R16 ;  /* 0x00000007ff107219 */ /* 0x000fe40000011610 */
[----:B------:R-:W-:Y:S01]  /*1010*/  SEL R5, R20, R5, !P1 ;  /* 0x0000000514057207 */ /* 0x000fe20004800000 */
[----:B--2---:R-:W-:Y:S01]  /*1020*/  IMAD.HI.U32 R14, R12, R2, RZ ;  /* 0x000000020c0e7227 */ /* 0x004fe200078e00ff */
[----:B------:R-:W-:-:S02]  /*1030*/  SEL R7, R21, R16, !P2 ;  /* 0x0000001015077207 */ /* 0x000fc40005000000 */
[----:B------:R-:W-:Y:S01]  /*1040*/  IADD3 R13, PT, PT, -R5, RZ, RZ ;  /* 0x000000ff050d7210 */ /* 0x000fe20007ffe1ff */
[----:B------:R-:W-:Y:S01]  /*1050*/  IMAD.HI.U32 R6, R11, R2, RZ ;  /* 0x000000020b067227 */ /* 0x000fe200078e00ff */
[----:B------:R-:W-:-:S03]  /*1060*/  @P0 SHF.R.U32.HI R12, RZ, R3, R14 ;  /* 0x00000003ff0c0219 */ /* 0x000fc6000001160e */
[----:B------:R-:W-:Y:S01]  /*1070*/  IMAD R13, R4, R13, R20 ;  /* 0x0000000d040d7224 */ /* 0x000fe200078e0214 */
[----:B------:R-:W-:Y:S01]  /*1080*/  @P0 SHF.R.U32.HI R11, RZ, R3, R6 ;  /* 0x00000003ff0b0219 */ /* 0x000fe20000011606 */
[----:B------:R-:W-:-:S04]  /*1090*/  IMAD R12, R12, R9, RZ ;  /* 0x000000090c0c7224 */ /* 0x000fc800078e02ff */
[----:B------:R-:W-:Y:S01]  /*10a0*/  IMAD R6, R11, R9, RZ ;  /* 0x000000090b067224 */ /* 0x000fe200078e02ff */
[----:B------:R-:W-:-:S04]  /*10b0*/  ISETP.GE.AND P1, PT, R5, R12, PT ;  /* 0x0000000c0500720c */ /* 0x000fc80003f26270 */
[----:B------:R-:W-:Y:S01]  /*10c0*/  ISETP.GE.OR P1, PT, R7, R6, P1 ;  /* 0x000000060700720c */ /* 0x000fe20000f26670 */
[----:B------:R-:W-:-:S05]  /*10d0*/  IMAD.HI.U32 R6, R5, R2, RZ ;  /* 0x0000000205067227 */ /* 0x000fca00078e00ff */
[----:B------:R-:W-:-:S04]  /*10e0*/  SHF.R.U32.HI R6, RZ, R3, R6 ;  /* 0x00000003ff067219 */ /* 0x000fc80000011606 */
[----:B------:R-:W-:-:S03]  /*10f0*/  SEL R6, R5, R6, !P0 ;  /* 0x0000000605067207 */ /* 0x000fc60004000000 */
[----:B------:R-:W-:Y:S01]  /*1100*/  @!P1 IMAD.HI.U32 R8, R7, R2, RZ ;  /* 0x0000000207089227 */ /* 0x000fe200078e00ff */
[----:B------:R-:W-:-:S04]  /*1110*/  IADD3 R2, PT, PT, -R6, RZ, RZ ;  /* 0x000000ff06027210 */ /* 0x000fc80007ffe1ff */
[----:B------:R-:W-:Y:S01]  /*1120*/  @!P1 SHF.R.U32.HI R8, RZ, R3, R8 ;  /* 0x00000003ff089219 */ /* 0x000fe20000011608 */
[----:B------:R-:W-:-:S03]  /*1130*/  IMAD R2, R9, R2, R5 ;  /* 0x0000000209027224 */ /* 0x000fc600078e0205 */
[----:B------:R-:W-:-:S05]  /*1140*/  @!P1 SEL R3, R7, R8, !P0 ;  /* 0x0000000807039207 */ /* 0x000fca0004000000 */
[--C-:B------:R-:W-:Y:S02]  /*1150*/  @!P1 IMAD.IADD R6, R6, 0x1, -R3.reuse ;  /* 0x0000000106069824 */ /* 0x100fe400078e0a03 */
[----:B------:R-:W-:Y:S01]  /*1160*/  @!P1 IMAD R3, R2, R11, R3 ;  /* 0x0000000b02039224 */ /* 0x000fe200078e0203 */
[----:B------:R-:W-:Y:S01]  /*1170*/  IADD3 R2, PT, PT, -R7, RZ, RZ ;  /* 0x000000ff07027210 */ /* 0x000fe20007ffe1ff */
[----:B------:R-:W-:Y:S02]  /*1180*/  @!P1 IMAD R5, R6, R9, R7 ;  /* 0x0000000906059224 */ /* 0x000fe400078e0207 */
[----:B------:R-:W-:Y:S02]  /*1190*/  @!P1 IMAD.MOV.U32 R7, RZ, RZ, R3 ;  /* 0x000000ffff079224 */ /* 0x000fe400078e0003 */
[----:B------:R-:W-:Y:S02]  /*11a0*/  IMAD R2, R10, R2, R21 ;  /* 0x000000020a027224 */ /* 0x000fe400078e0215 */
[----:B------:R-:W-:-:S02]  /*11b0*/  IMAD R20, R5, R4, R13 ;  /* 0x0000000405147224 */ /* 0x000fc400078e020d */
[----:B------:R-:W-:Y:S02]  /*11c0*/  IMAD R21, R7, R10, R2 ;  /* 0x0000000a07157224 */ /* 0x000fe400078e0202 */
.L_x_15:
[----:B------:R-:W1:Y:S01]  /*11d0*/  LDCU UR4, c[0x0][0xb30] ;  /* 0x00016600ff0477ac */ /* 0x000e620008000800 */
[----:B------:R-:W2:Y:S08]  /*11e0*/  S2UR UR45, SR_CgaCtaId ;  /* 0x00000000002d79c3 */ /* 0x000eb00000008800 */
[----:B------:R-:W3:Y:S01]  /*11f0*/  LDC R26, c[0x0][0xb24] ;  /* 0x0002c900ff1a7b82 */ /* 0x000ee20000000800 */
[----:B-1----:R-:W-:-:S09]  /*1200*/  UISETP.NE.AND UP1, UPT, UR4, 0x1, UPT ;  /* 0x000000010400788c */ /* 0x002fd2000bf25270 */
[----:B--2---:R-:W-:Y:S05]  /*1210*/  BRA.U UP1, `(.L_x_16) ;  /* 0x0000000101407547 */ /* 0x004fea000b800000 */
[----:B------:R-:W1:Y:S08]  /*1220*/  LDC.64 R4, c[0x0][0xb10] ;  /* 0x0002c400ff047b82 */ /* 0x000e700000000a00 */
[----:B------:R-:W2:Y:S08]  /*1230*/  LDC.64 R2, c[0x0][0xb18] ;  /* 0x0002c600ff027b82 */ /* 0x000eb00000000a00 */
[----:B------:R-:W4:Y:S08]  /*1240*/  LDC R6, c[0x0][0xb20] ;  /* 0x0002c800ff067b82 */ /* 0x000f300000000800 */
[----:B------:R-:W3:Y:S01]  /*1250*/  LDC R8, c[0x0][0xb0c] ;  /* 0x0002c300ff087b82 */ /* 0x000ee20000000800 */
[----:B-1----:R-:W-:-:S05]  /*1260*/  IMAD.HI.U32 R4, R21, R4, RZ ;  /* 0x0000000415047227 */ /* 0x002fca00078e00ff */
[----:B------:R-:W-:Y:S01]  /*1270*/  SHF.R.U32.HI R4, RZ, R5, R4 ;  /* 0x00000005ff047219 */ /* 0x000fe20000011604 */
[----:B--2---:R-:W-:Y:S01]  /*1280*/  IMAD.HI.U32 R3, R20, R3, RZ ;  /* 0x0000000314037227 */ /* 0x004fe200078e00ff */
[----:B------:R-:W-:-:S04]  /*1290*/  ISETP.NE.AND P0, PT, R2, 0x1, PT ;  /* 0x000000010200780c */ /* 0x000fc80003f05270 */
[----:B----4-:R-:W-:-:S04]  /*12a0*/  SHF.R.U32.HI R3, RZ, R6, R3 ;  /* 0x00000006ff037219 */ /* 0x010fc80000011603 */
[----:B------:R-:W-:Y:S02]  /*12b0*/  SEL R3, R20, R3, !P0 ;  /* 0x0000000314037207 */ /* 0x000fe40004000000 */
[----:B---3--:R-:W-:-:S04]  /*12c0*/  ISETP.NE.AND P1, PT, R8, 0x1, PT ;  /* 0x000000010800780c */ /* 0x008fc80003f25270 */
[----:B------:R-:W-:-:S05]  /*12d0*/  SEL R4, R21, R4, !P1 ;  /* 0x0000000415047207 */ /* 0x000fca0004800000 */
[----:B------:R-:W-:Y:S02]  /*12e0*/  IMAD.IADD R5, R3, 0x1, -R4 ;  /* 0x0000000103057824 */ /* 0x000fe400078e0a04 */
[----:B------:R-:W-:Y:S02]  /*12f0*/  IMAD.IADD R3, R4, 0x1, -R3 ;  /* 0x0000000104037824 */ /* 0x000fe400078e0a03 */
[----:B------:R-:W-:Y:S02]  /*1300*/  IMAD R21, R5, R8, R21 ;  /* 0x0000000805157224 */ /* 0x000fe400078e0215 */
[----:B------:R-:W-:-:S07]  /*1310*/  IMAD R20, R3, R2, R20 ;  /* 0x0000000203147224 */ /* 0x000fce00078e0214 */
.L_x_16:
[----:B------:R-:W-:Y:S01]  /*1320*/  BAR.SYNC.DEFER_BLOCKING 0x0 ;  /* 0x0000000000007b1d */ /* 0x000fe20000010000 */
[----:B------:R-:W-:Y:S01]  /*1330*/  UISETP.NE.AND UP1, UPT, UR10, 0x2, UPT ;  /* 0x000000020a00788c */ /* 0x000fe2000bf25270 */
[----:B------:R-:W-:Y:S02]  /*1340*/  ISETP.NE.OR P5, PT, R0, 0x2, !P5 ;  /* 0x000000020000780c */ /* 0x000fe40006fa5670 */
[----:B------:R-:W-:-:S06]  /*1350*/  LOP3.LUT R2, R72, 0x1f, RZ, 0xc0, !PT ;  /* 0x0000001f48027812 */ /* 0x000fcc00078ec0ff */
[----:B------:R-:W-:Y:S05]  /*1360*/  BRA.U UP1, `(.L_x_17) ;  /* 0x0000001501407547 */ /* 0x000fea000b800000 */
[----:B------:R-:W1:Y:S01]  /*1370*/  LDCU UR6, c[0x0][0x38c] ;  /* 0x00007180ff0677ac */ /* 0x000e620008000800 */
[----:B------:R-:W2:Y:S01]  /*1380*/  LDC R9, c[0x0][0x370] ;  /* 0x0000dc00ff097b82 */ /* 0x000ea20000000800 */
[----:B------:R-:W-:Y:S01]  /*1390*/  PLOP3.LUT P1, PT, PT, PT, UP2, 0x80, 0x8 ;  /* 0x000000000008781c */ /* 0x000fe20003f2f028 */
[----:B------:R-:W-:Y:S01]  /*13a0*/  HFMA2 R12, -RZ, RZ, 0, 0 ;  /* 0x00000000ff0c7431 */ /* 0x000fe200000001ff */
[----:B------:R-:W-:Y:S01]  /*13b0*/  ISETP.EQ.OR P4, PT, R2, RZ, P5 ;  /* 0x000000ff0200720c */ /* 0x000fe20002f82670 */
[----:B------:R-:W-:Y:S01]  /*13c0*/  IMAD.MOV.U32 R15, RZ, RZ, 0x1 ;  /* 0x00000001ff0f7424 */ /* 0x000fe200078e00ff */
[----:B------:R-:W-:Y:S01]  /*13d0*/  PLOP3.LUT P1, PT, P1, PT, PT, 0x8, 0x80 ;  /* 0x000000000080781c */ /* 0x000fe20000f2e170 */
[----:B------:R-:W-:Y:S01]  /*13e0*/  IMAD.MOV.U32 R14, RZ, RZ, RZ ;  /* 0x000000ffff0e7224 */ /* 0x000fe200078e00ff */
[----:B------:R-:W-:Y:S01]  /*13f0*/  MOV R8, 0x1 ;  /* 0x0000000100087802 */ /* 0x000fe20000000f00 */
[----:B------:R-:W4:Y:S01]  /*1400*/  LDC R0, c[0x0][0x374] ;  /* 0x0000dd00ff007b82 */ /* 0x000f220000000800 */
[----:B------:R-:W-:Y:S01]  /*1410*/  IMAD.MOV.U32 R10, RZ, RZ, RZ ;  /* 0x000000ffff0a7224 */ /* 0x000fe200078e00ff */
[----:B------:R-:W2:Y:S01]  /*1420*/  LDCU.64 UR38, c[0x0][0x348] ;  /* 0x00006900ff2677ac */ /* 0x000ea20008000a00 */
[----:B------:R-:W-:Y:S01]  /*1430*/  UMOV UR23, URZ ;  /* 0x000000ff00177c82 */ /* 0x000fe20008000000 */
[----:B-1----:R-:W-:-:S02]  /*1440*/  UIADD3 UR5, UPT, UPT, UR6, 0xff, URZ ;  /* 0x000000ff06057890 */ /* 0x002fc4000fffe0ff */
[----:B------:R-:W-:Y:S02]  /*1450*/  UIADD3 UR53, UPT, UPT, UR6, 0x1fe, URZ ;  /* 0x000001fe06357890 */ /* 0x000fe4000fffe0ff */
[----:B------:R-:W-:-:S04]  /*1460*/  USHF.R.S32.HI UR4, URZ, 0x1f, UR5 ;  /* 0x0000001fff047899 */ /* 0x000fc80008011405 */
[----:B------:R-:W-:-:S04]  /*1470*/  ULEA.HI UR4, UR4, UR5, URZ, 0x8 ;  /* 0x0000000504047291 */ /* 0x000fc8000f8f40ff */
[----:B------:R-:W-:Y:S02]  /*1480*/  USHF.R.S32.HI UR46, URZ, 0x8, UR4 ;  /* 0x00000008ff2e7899 */ /* 0x000fe40008011404 */
[----:B------:R-:W-:Y:S02]  /*1490*/  UIADD3 UR4, UPT, UPT, UR6, -0x1, URZ ;  /* 0xffffffff06047890 */ /* 0x000fe4000fffe0ff */
[----:B------:R-:W-:Y:S02]  /*14a0*/  UISETP.LT.U32.AND UP0, UPT, UR46, 0x2, UPT ;  /* 0x000000022e00788c */ /* 0x000fe4000bf01070 */
[----:B------:R-:W-:Y:S02]  /*14b0*/  UISETP.GE.U32.AND UP1, UPT, UR4, -0x1ff, UPT ;  /* 0xfffffe010400788c */ /* 0x000fe4000bf26070 */
[----:B------:R-:W-:-:S04]  /*14c0*/  USEL UR37, UR46, 0x2, UP0 ;  /* 0x000000022e257887 */ /* 0x000fc80008000000 */
[----:B------:R-:W-:Y:S02]  /*14d0*/  UIADD3 UR29, UPT, UPT, UR37, -0x1, URZ ;  /* 0xffffffff251d7890 */ /* 0x000fe4000fffe0ff */
[----:B------:R-:W-:-:S03]  /*14e0*/  UIADD3 UR47, UPT, UPT, UR46, -UR37, URZ ;  /* 0x800000252e2f7290 */ /* 0x000fc6000fffe0ff */
[----:B------:R-:W-:-:S04]  /*14f0*/  @UP1 UIADD3 UR29, UPT, UPT, UR37, URZ, URZ ;  /* 0x000000ff251d1290 */ /* 0x000fc8000fffe0ff */
[----:B--2---:R-:W-:-:S12]  /*1500*/  UIADD3 UR29, UPT, UPT, UR29, 0x1, URZ ;  /* 0x000000011d1d7890 */ /* 0x004fd8000fffe0ff */
.L_x_39:
[----:B------:R-:W-:Y:S01]  /*1510*/  UISETP.NE.AND UP0, UPT, UR45, URZ, UPT ;  /* 0x000000ff2d00728c */ /* 0x000fe2000bf05270 */
[----:B------:R-:W1:Y:S08]  /*1520*/  S2UR UR45, SR_CgaCtaId ;  /* 0x00000000002d79c3 */ /* 0x000e700000008800 */
[----:B------:R-:W-:Y:S05]  /*1530*/  BRA.U UP0, `(.L_x_18) ;  /* 0x0000000100347547 */ /* 0x000fea000b800000 */
[----:B------:R-:W2:Y:S01]  /*1540*/  S2R R2, SR_CgaCtaId ;  /* 0x0000000000027919 */ /* 0x000ea20000008800 */
[----:B------:R-:W-:-:S04]  /*1550*/  MOV R3, 0x400 ;  /* 0x0000040000037802 */ /* 0x000fc80000000f00 */
[----:B--2---:R-:W-:Y:S02]  /*1560*/  LEA R3, R2, R3, 0x18 ;  /* 0x0000000302037211 */ /* 0x004fe400078ec0ff */
[----:B------:R-:W-:-:S03]  /*1570*/  SHF.L.U32 R2, R8, 0x1f, RZ ;  /* 0x0000001f08027819 */ /* 0x000fc600000006ff */
[----:B------:R-:W-:-:S04]  /*1580*/  IMAD R3, R10, 0x8, R3 ;  /* 0x000000080a037824 */ /* 0x000fc800078e0203 */
[----:B------:R-:W2:Y:S02]  /*1590*/  SYNCS.PHASECHK.TRANS64.TRYWAIT P0, [R3+URZ+0xe0], R2 ;  /* 0x0000e002030075a7 */ /* 0x000ea400080011ff */
[----:B--2---:R-:W-:Y:S05]  /*15a0*/  @!P0 BRA `(.L_x_19) ;  /* 0x0000007000288947 */ /* 0x004fea0003800000 */
.L_x_133:
[----:B------:R-:W-:Y:S01]  /*15b0*/  VIADD R10, R10, 0x1 ;  /* 0x000000010a0a7836 */ /* 0x000fe20000000000 */
[----:B------:R2:W-:Y:S04]  /*15c0*/  SYNCS.ARRIVE.TRANS64.A1T0 RZ, [R3+URZ+0xd0], RZ ;  /* 0x0000d0ff03ff79a7 */ /* 0x0005e800081000ff */
[----:B------:R-:W-:-:S04]  /*15d0*/  ISETP.NE.AND P0, PT, R10, 0x2, PT ;  /* 0x000000020a00780c */ /* 0x000fc80003f05270 */
[----:B------:R-:W-:Y:S02]  /*15e0*/  SEL R10, R10, RZ, P0 ;  /* 0x000000ff0a0a7207 */ /* 0x000fe40000000000 */
[----:B--2---:R-:W-:-:S04]  /*15f0*/  SEL R3, RZ, 0x1, P0 ;  /* 0x00000001ff037807 */ /* 0x004fc80000000000 */
[----:B------:R-:W-:Y:S02]  /*1600*/  LOP3.LUT R8, R8, R3, RZ, 0x3c, !PT ;  /* 0x0000000308087212 */ /* 0x000fe400078e3cff */
.L_x_18:
[----:B------:R-:W-:Y:S01]  /*1610*/  UMOV UR13, 0x400 ;  /* 0x00000400000d7882 */ /* 0x000fe20000000000 */
[----:B------:R-:W-:Y:S01]  /*1620*/  SHF.L.U32 R2, R15, 0x1f, RZ ;  /* 0x0000001f0f027819 */ /* 0x000fe200000006ff */
[----:B-1----:R-:W-:Y:S01]  /*1630*/  ULEA UR13, UR45, UR13, 0x18 ;  /* 0x0000000d2d0d7291 */ /* 0x002fe2000f8ec0ff */
[----:B------:R-:W-:Y:S01]  /*1640*/  R2UR UR59, R21 ;  /* 0x00000000153b72ca */ /* 0x000fe200000e0000 */
[----:B------:R-:W-:Y:S01]  /*1650*/  UISETP.GE.U32.AND UP0, UPT, UR53, 0x1ff, UPT ;  /* 0x000001ff3500788c */ /* 0x000fe2000bf06070 */
[----:B------:R-:W-:Y:S01]  /*1660*/  R2UR UR27, R20 ;  /* 0x00000000141b72ca */ /* 0x000fe200000e0000 */
[----:B------:R-:W-:Y:S01]  /*1670*/  ULEA UR4, UR23, UR13, 0x3 ;  /* 0x0000000d17047291 */ /* 0x000fe2000f8e18ff */
[----:B------:R-:W-:-:S08]  /*1680*/  UMOV UR21, URZ ;  /* 0x000000ff00157c82 */ /* 0x000fd00008000000 */
[----:B------:R1:W2:Y:S01]  /*1690*/  SYNCS.PHASECHK.TRANS64.TRYWAIT P2, [UR4+0x10], R2 ;  /* 0x00001002ff0075a7 */ /* 0x0002a20008041104 */
[----:B------:R-:W-:Y:S02]  /*16a0*/  USHF.L.U32 UR59, UR59, 0x6, URZ ;  /* 0x000000063b3b7899 */ /* 0x000fe400080006ff */
[----:B------:R-:W-:Y:S01]  /*16b0*/  USHF.L.U32 UR27, UR27, 0x7, URZ ;  /* 0x000000071b1b7899 */ /* 0x000fe200080006ff */
[----:B------:R-:W-:Y:S11]  /*16c0*/  BRA.U !UP0, `(.L_x_20) ;  /* 0x0000000508407547 */ /* 0x000ff6000b800000 */
[----:B------:R-:W-:Y:S01]  /*16d0*/  UMOV UR22, URZ ;  /* 0x000000ff00167c82 */ /* 0x000fe20008000000 */
[----:B------:R-:W-:-:S05]  /*16e0*/  UMOV UR6, UR23 ;  /* 0x0000001700067c82 */ /* 0x000fca0008000000 */
.L_x_27:
[----:B------:R-:W-:Y:S01]  /*16f0*/  ULEA UR57, UR6, UR13, 0x3 ;  /* 0x0000000d06397291 */ /* 0x000fe2000f8e18ff */
[----:B--2---:R-:W-:Y:S01]  /*1700*/  @!P5 MOV R3, 0x18000 ;  /* 0x000180000003d802 */ /* 0x004fe20000000f00 */
[----:B--2---:R-:W-:Y:S10]  /*1710*/  @P2 BRA `(.L_x_21) ;  /* 0x00000000000c2947 */ /* 0x004ff40003800000 */
[----:B------:R-:W-:-:S04]  /*1720*/  SHF.L.U32 R5, R15, 0x1f, RZ ;  /* 0x0000001f0f057819 */ /* 0x000fc800000006ff */
[----:B------:R-:W2:Y:S02]  /*1730*/  SYNCS.PHASECHK.TRANS64.TRYWAIT P0, [UR57+0x10], R5 ;  /* 0x00001005ff0075a7 */ /* 0x000ea40008001139 */
[----:B--2---:R-:W-:Y:S05]  /*1740*/  @!P0 BRA `(.L_x_22) ;  /* 0x0000006c00d48947 */ /* 0x004fea0003800000 */
.L_x_21:
[----:B------:R2:W-:Y:S01]  /*1750*/  @!P5 SYNCS.ARRIVE.TRANS64 RZ, [UR57], R3 ;  /* 0x00000003ffffd9a7 */ /* 0x0005e20008000039 */
[----:B------:R-:W-:Y:S04]  /*1760*/  BSSY.RECONVERGENT B0, `(.L_x_23) ;  /* 0x0000003000007945 */ /* 0x000fe80003800200 */
[----:B------:R-:W-:Y:S05]  /*1770*/  @P4 BRA `(.L_x_24) ;  /* 0x0000000000044947 */ /* 0x000fea0003800000 */
[----:B------:R-:W-:Y:S05]  /*1780*/  BPT.TRAP 0x1 ;  /* 0x000000040000795c */ /* 0x000fea0000300000 */
.L_x_24:
[----:B------:R-:W-:Y:S05]  /*1790*/  BSYNC.RECONVERGENT B0 ;  /* 0x0000000000007941 */ /* 0x000fea0003800200 */
.L_x_23:
[----:B------:R-:W-:Y:S01]  /*17a0*/  UIADD3 UR4, UPT, UPT, UR6, 0x1, URZ ;  /* 0x0000000106047890 */ /* 0x000fe2000fffe0ff */
[----:B------:R-:W-:Y:S01]  /*17b0*/  BSSY.RECONVERGENT B0, `(.L_x_25) ;  /* 0x000003c000007945 */ /* 0x000fe20003800200 */
[----:B------:R-:W-:Y:S02]  /*17c0*/  ELECT P0, URZ, PT ;  /* 0x0000000000ff782f */ /* 0x000fe40003800000 */
[----:B------:R-:W-:-:S04]  /*17d0*/  UISETP.NE.AND UP0, UPT, UR4, 0x2, UPT ;  /* 0x000000020400788c */ /* 0x000fc8000bf05270 */
[----:B------:R-:W-:Y:S02]  /*17e0*/  USEL UR5, URZ, 0x1, UP0 ;  /* 0x00000001ff057887 */ /* 0x000fe40008000000 */
[----:B------:R-:W-:-:S04]  /*17f0*/  USEL UR23, UR4, URZ, UP0 ;  /* 0x000000ff04177287 */ /* 0x000fc80008000000 */
[----:B------:R-:W-:Y:S01]  /*1800*/  ULEA UR4, UR23, UR13, 0x3 ;  /* 0x0000000d17047291 */ /* 0x000fe2000f8e18ff */
[----:B------:R-:W-:-:S04]  /*1810*/  LOP3.LUT R15, R15, UR5, RZ, 0x3c, !PT ;  /* 0x000000050f0f7c12 */ /* 0x000fc8000f8e3cff */
[----:B-1----:R-:W-:-:S04]  /*1820*/  SHF.L.U32 R2, R15, 0x1f, RZ ;  /* 0x0000001f0f027819 */ /* 0x002fc800000006ff */
[----:B------:R1:W1:Y:S01]  /*1830*/  SYNCS.PHASECHK.TRANS64.TRYWAIT P2, [UR4+0x10], R2 ;  /* 0x00001002ff0075a7 */ /* 0x0002620008041104 */
[----:B------:R-:W-:Y:S05]  /*1840*/  @!P0 BRA `(.L_x_26) ;  /* 0x0000000000c88947 */ /* 0x000fea0003800000 */
[----:B------:R-:W-:Y:S02]  /*1850*/  ULEA UR32, UR6, UR13, 0xf ;  /* 0x0000000d06207291 */ /* 0x000fe4000f8e78ff */
[----:B------:R-:W-:Y:S02]  /*1860*/  UIADD3 UR4, UP1, UPT, UR38, 0x80, URZ ;  /* 0x0000008026047890 */ /* 0x000fe4000ff3e0ff */
[----:B------:R-:W-:Y:S02]  /*1870*/  USHF.L.U32 UR58, UR22, 0x8, URZ ;  /* 0x00000008163a7899 */ /* 0x000fe400080006ff */
[----:B------:R-:W-:Y:S02]  /*1880*/  ULEA UR7, UR6, UR13, 0x10 ;  /* 0x0000000d06077291 */ /* 0x000fe4000f8e80ff */
[----:B------:R-:W-:Y:S02]  /*1890*/  UIADD3 UR14, UP0, UPT, UR38, 0x180, URZ ;  /* 0x00000180260e7890 */ /* 0x000fe4000ff1e0ff */
[----:B------:R-:W-:-:S02]  /*18a0*/  UIADD3.X UR5, UPT, UPT, URZ, UR39, URZ, UP1, !UPT ;  /* 0x00000027ff057290 */ /* 0x000fc40008ffe4ff */
[----:B------:R-:W-:Y:S02]  /*18b0*/  UIADD3 UR56, UPT, UPT, UR32, 0x4400, URZ ;  /* 0x0000440020387890 */ /* 0x000fe4000fffe0ff */
[----:B------:R-:W-:Y:S02]  /*18c0*/  UIADD3 UR50, UPT, UPT, UR58, 0x40, URZ ;  /* 0x000000403a327890 */ /* 0x000fe4000fffe0ff */
[----:B------:R-:W-:Y:S02]  /*18d0*/  UIADD3 UR48, UPT, UPT, UR32, 0x6400, URZ ;  /* 0x0000640020307890 */ /* 0x000fe4000fffe0ff */
[----:B------:R-:W-:Y:S02]  /*18e0*/  UIADD3 UR42, UPT, UPT, UR58, 0x80, URZ ;  /* 0x000000803a2a7890 */ /* 0x000fe4000fffe0ff */
[----:B------:R-:W-:Y:S02]  /*18f0*/  UIADD3 UR40, UPT, UPT, UR32, 0x8400, URZ ;  /* 0x0000840020287890 */ /* 0x000fe4000fffe0ff */
[----:B------:R-:W-:-:S02]  /*1900*/  UIADD3 UR34, UPT, UPT, UR58, 0xc0, URZ ;  /* 0x000000c03a227890 */ /* 0x000fc4000fffe0ff */
[----:B------:R-:W-:Y:S02]  /*1910*/  UIADD3 UR32, UPT, UPT, UR32, 0xa400, URZ ;  /* 0x0000a40020207890 */ /* 0x000fe4000fffe0ff */
[----:B------:R-:W-:Y:S02]  /*1920*/  UIADD3.X UR15, UPT, UPT, URZ, UR39, URZ, UP0, !UPT ;  /* 0x00000027ff0f7290 */ /* 0x000fe400087fe4ff */
[----:B------:R-:W-:Y:S02]  /*1930*/  UIADD3 UR24, UPT, UPT, UR7, 0x14400, URZ ;  /* 0x0001440007187890 */ /* 0x000fe4000fffe0ff */
[----:B------:R-:W-:Y:S01]  /*1940*/  UIADD3 UR8, UPT, UPT, UR7, 0x18400, URZ ;  /* 0x0001840007087890 */ /* 0x000fe2000fffe0ff */
[----:B------:R-:W-:Y:S01]  /*1950*/  UMOV UR30, 0x0 ;  /* 0x00000000001e7882 */ /* 0x000fe20000000000 */
[----:B------:R-:W-:Y:S01]  /*1960*/  UMOV UR31, 0x10000000 ;  /* 0x10000000001f7882 */ /* 0x000fe20000000000 */
[----:B------:R-:W-:Y:S01]  /*1970*/  UMOV UR49, UR57 ;  /* 0x0000003900317c82 */ /* 0x000fe20008000000 */
[----:B------:R-:W-:Y:S01]  /*1980*/  UMOV UR51, UR59 ;  /* 0x0000003b00337c82 */ /* 0x000fe20008000000 */
[----:B------:R-:W-:Y:S01]  /*1990*/  UMOV UR52, UR60 ;  /* 0x0000003c00347c82 */ /* 0x000fe20008000000 */
[----:B------:R-:W-:Y:S01]  /*19a0*/  UMOV UR41, UR57 ;  /* 0x0000003900297c82 */ /* 0x000fe20008000000 */
[----:B------:R-:W-:Y:S01]  /*19b0*/  UMOV UR43, UR59 ;  /* 0x0000003b002b7c82 */ /* 0x000fe20008000000 */
[----:B------:R-:W-:Y:S01]  /*19c0*/  UMOV UR44, UR60 ;  /* 0x0000003c002c7c82 */ /* 0x000fe20008000000 */
[----:B------:R-:W-:Y:S01]  /*19d0*/  UTMALDG.3D [UR56], [UR4], desc[UR30] ;  /* 0x00001e38040075b4 */ /* 0x000fe20008011000 */
[----:B------:R-:W-:Y:S01]  /*19e0*/  UMOV UR33, UR57 ;  /* 0x0000003900217c82 */ /* 0x000fe20008000000 */
        /* <DEDUP_REMOVED lines=10> */
[----:B------:R-:W-:Y:S01]  /*1a90*/  UIADD3 UR16, UPT, UPT, UR7, 0x1c400, URZ ;  /* 0x0001c40007107890 */ /* 0x000fe2000fffe0ff */
[----:B------:R-:W-:Y:S01]  /*1aa0*/  UMOV UR17, UR57 ;  /* 0x0000003900117c82 */ /* 0x000fe20008000000 */
[----:B------:R-:W-:Y:S01]  /*1ab0*/  UMOV UR19, UR27 ;  /* 0x0000001b00137c82 */ /* 0x000fe20008000000 */
[----:B------:R-:W-:Y:S01]  /*1ac0*/  UTMALDG.3D [UR40], [UR4], desc[UR30] ;  /* 0x00001e28040075b4 */ /* 0x000fe20008011000 */
[----:B------:R-:W-:Y:S01]  /*1ad0*/  UMOV UR20, UR60 ;  /* 0x0000003c00147c82 */ /* 0x000fe20008000000 */
[----:B------:R-:W-:Y:S01]  /*1ae0*/  UMOV UR18, UR42 ;  /* 0x0000002a00127c82 */ /* 0x000fe20008000000 */
[----:B------:R-:W-:Y:S01]  /*1af0*/  UTMALDG.3D [UR32], [UR4], desc[UR30] ;  /* 0x00001e20040075b4 */ /* 0x000fe20008011000 */
[----:B------:R-:W-:Y:S01]  /*1b00*/  UTMALDG.3D [UR24], [UR14], desc[UR30] ;  /* 0x00001e180e0075b4 */ /* 0x000fe20008011000 */
[----:B------:R2:W-:Y:S01]  /*1b10*/  UTMALDG.3D [UR8], [UR14], desc[UR30] ;  /* 0x00001e080e0075b4 */ /* 0x0005e20008011000 */
[----:B------:R1:W-:Y:S01]  /*1b20*/  UTMALDG.3D [UR16], [UR14], desc[UR30] ;  /* 0x00001e100e0075b4 */ /* 0x0003e20008011000 */
[----:B--2---:R-:W-:Y:S01]  /*1b30*/  UIADD3 UR8, UPT, UPT, UR7, 0x20400, URZ ;  /* 0x0002040007087890 */ /* 0x004fe2000fffe0ff */
[----:B------:R-:W-:-:S08]  /*1b40*/  UMOV UR10, UR34 ;  /* 0x00000022000a7c82 */ /* 0x000fd00008000000 */
[----:B------:R2:W-:Y:S02]  /*1b50*/  UTMALDG.3D [UR8], [UR14], desc[UR30] ;  /* 0x00001e080e0075b4 */ /* 0x0005e40008011000 */
[----:B--2---:R-:W-:Y:S01]  /*1b60*/  NOP ;  /* 0x0000000000007918 */ /* 0x004fe20000000000 */
.L_x_26:
[----:B-1----:R-:W-:Y:S05]  /*1b70*/  BSYNC.RECONVERGENT B0 ;  /* 0x0000000000007941 */ /* 0x002fea0003800200 */
.L_x_25:
[----:B------:R-:W-:Y:S01]  /*1b80*/  UIADD3 UR22, UPT, UPT, UR22, 0x1, URZ ;  /* 0x0000000116167890 */ /* 0x000fe2000fffe0ff */
[----:B------:R-:W-:Y:S01]  /*1b90*/  UMOV UR6, UR23 ;  /* 0x0000001700067c82 */ /* 0x000fe20008000000 */
[----:B------:R-:W-:Y:S02]  /*1ba0*/  UMOV UR21, UR29 ;  /* 0x0000001d00157c82 */ /* 0x000fe40008000000 */
[----:B------:R-:W-:-:S09]  /*1bb0*/  UISETP.NE.AND UP0, UPT, UR22, UR29, UPT ;  /* 0x0000001d1600728c */ /* 0x000fd2000bf05270 */
[----:B------:R-:W-:Y:S05]  /*1bc0*/  BRA.U UP0, `(.L_x_27) ;  /* 0xfffffff900c87547 */ /* 0x000fea000b83ffff */
.L_x_20:
[----:B------:R-:W-:Y:S01]  /*1bd0*/  ULEA UR4, UR23, UR13, 0x3 ;  /* 0x0000000d17047291 */ /* 0x000fe2000f8e18ff */
[----:B-1----:R-:W-:Y:S01]  /*1be0*/  SHF.L.U32 R2, R15, 0x1f, RZ ;  /* 0x0000001f0f027819 */ /* 0x002fe200000006ff */
[----:B------:R-:W-:Y:S01]  /*1bf0*/  @!P1 SYNCS.ARRIVE.TRANS64.A1T0 RZ, [UR13+0x68], RZ ;  /* 0x000068ffffff99a7 */ /* 0x000fe2000810000d */
[----:B------:R-:W-:-:S06]  /*1c00*/  UISETP.GT.AND UP0, UPT, UR46, UR37, UPT ;  /* 0x000000252e00728c */ /* 0x000fcc000bf04270 */
[----:B------:R1:W1:Y:S03]  /*1c10*/  SYNCS.PHASECHK.TRANS64.TRYWAIT P1, [UR4+0x10], R2 ;  /* 0x00001002ff0075a7 */ /* 0x0002660008021104 */
[----:B------:R-:W-:Y:S05]  /*1c20*/  BRA.U !UP0, `(.L_x_28) ;  /* 0x00000005083c7547 */ /* 0x000fea000b800000 */
[----:B------:R-:W-:Y:S01]  /*1c30*/  UIADD3 UR22, UPT, UPT, UR47, UR21, URZ ;  /* 0x000000152f167290 */ /* 0x000fe2000fffe0ff */
[----:B------:R-:W-:-:S11]  /*1c40*/  UMOV UR6, UR23 ;  /* 0x0000001700067c82 */ /* 0x000fd60008000000 */
.L_x_35:
[----:B------:R-:W-:Y:S01]  /*1c50*/  ULEA UR57, UR6, UR13, 0x3 ;  /* 0x0000000d06397291 */ /* 0x000fe2000f8e18ff */
[----:B--2---:R-:W-:Y:S01]  /*1c60*/  @!P5 MOV R3, 0x18000 ;  /* 0x000180000003d802 */ /* 0x004fe20000000f00 */
[----:B-1----:R-:W-:Y:S10]  /*1c70*/  @P1 BRA `(.L_x_29) ;  /* 0x00000000000c1947 */ /* 0x002ff40003800000 */
[----:B------:R-:W-:-:S04]  /*1c80*/  SHF.L.U32 R5, R15, 0x1f, RZ ;  /* 0x0000001f0f057819 */ /* 0x000fc800000006ff */
[----:B------:R-:W1:Y:S02]  /*1c90*/  SYNCS.PHASECHK.TRANS64.TRYWAIT P0, [UR57+0x10], R5 ;  /* 0x00001005ff0075a7 */ /* 0x000e640008001139 */
[----:B-1----:R-:W-:Y:S05]  /*1ca0*/  @!P0 BRA `(.L_x_30) ;  /* 0x0000006800948947 */ /* 0x002fea0003800000 */
.L_x_29:
[----:B------:R2:W-:Y:S01]  /*1cb0*/  @!P5 SYNCS.ARRIVE.TRANS64 RZ, [UR57], R3 ;  /* 0x00000003ffffd9a7 */ /* 0x0005e20008000039 */
[----:B------:R-:W-:Y:S04]  /*1cc0*/  BSSY.RECONVERGENT B0, `(.L_x_31) ;  /* 0x0000003000007945 */ /* 0x000fe80003800200 */
[----:B------:R-:W-:Y:S05]  /*1cd0*/  @P4 BRA `(.L_x_32) ;  /* 0x0000000000044947 */ /* 0x000fea0003800000 */
[----:B------:R-:W-:Y:S05]  /*1ce0*/  BPT.TRAP 0x1 ;  /* 0x000000040000795c */ /* 0x000fea0000300000 */
.L_x_32:
[----:B------:R-:W-:Y:S05]  /*1cf0*/  BSYNC.RECONVERGENT B0 ;  /* 0x0000000000007941 */ /* 0x000fea0003800200 */
.L_x_31:
        /* <DEDUP_REMOVED lines=61> */
.L_x_34:
[----:B-1----:R-:W-:Y:S05]  /*20d0*/  BSYNC.RECONVERGENT B0 ;  /* 0x0000000000007941 */ /* 0x002fea0003800200 */
.L_x_33:
[----:B------:R-:W-:Y:S01]  /*20e0*/  UIADD3 UR21, UPT, UPT, UR21, 0x1, URZ ;  /* 0x0000000115157890 */ /* 0x000fe2000fffe0ff */
[----:B------:R-:W-:-:S03]  /*20f0*/  UMOV UR6, UR23 ;  /* 0x0000001700067c82 */ /* 0x000fc60008000000 */
[----:B------:R-:W-:-:S09]  /*2100*/  UISETP.NE.AND UP0, UPT, UR21, UR22, UPT ;  /* 0x000000161500728c */ /* 0x000fd2000bf05270 */
[----:B------:R-:W-:Y:S05]  /*2110*/  BRA.U UP0, `(.L_x_35) ;  /* 0xfffffff900cc7547 */ /* 0x000fea000b83ffff */
.L_x_28:
[----:B-1----:R-:W-:Y:S01]  /*2120*/  LEA R2, R14, UR13, 0x3 ;  /* 0x0000000d0e027c11 */ /* 0x002fe2000f8e18ff */
[----:B------:R-:W-:Y:S01]  /*2130*/  NOP ;  /* 0x0000000000007918 */ /* 0x000fe20000000000 */
[----:B--2---:R-:W-:Y:S02]  /*2140*/  SHF.L.U32 R3, R12, 0x1f, RZ ;  /* 0x0000001f0c037819 */ /* 0x004fe400000006ff */
[----:B------:R-:W-:Y:S02]  /*2150*/  LEA R4, R14, UR13, 0x4 ;  /* 0x0000000d0e047c11 */ /* 0x000fe4000f8e20ff */
[----:B------:R-:W1:Y:S02]  /*2160*/  SYNCS.PHASECHK.TRANS64.TRYWAIT P0, [R2+URZ+0x70], R3 ;  /* 0x00007003020075a7 */ /* 0x000e6400080011ff */
[----:B-1----:R-:W-:Y:S05]  /*2170*/  @!P0 BRA `(.L_x_36) ;  /* 0x0000006400788947 */ /* 0x002fea0003800000 */
.L_x_136:
[----:B------:R-:W2:Y:S01]  /*2180*/  LDS.128 R4, [R4+0x100] ;  /* 0x0001000004047984 */ /* 0x000ea20000000c00 */
[----:B---3--:R-:W-:Y:S01]  /*2190*/  ISETP.GE.AND P0, PT, R26, 0x1, PT ;  /* 0x000000011a00780c */ /* 0x008fe20003f06270 */
[----:B-1----:R-:W-:Y:S01]  /*21a0*/  VIADD R2, R2, 0x80 ;  /* 0x0000008002027836 */ /* 0x002fe20000000000 */
[----:B------:R-:W-:Y:S01]  /*21b0*/  @!PT LDS RZ, [RZ] ;  /* 0x00000000fffff984 */ /* 0x000fe20000000800 */
[----:B------:R-:W-:Y:S01]  /*21c0*/  @!PT LDS RZ, [RZ] ;  /* 0x00000000fffff984 */ /* 0x000fe20000000800 */
[----:B------:R-:W-:Y:S01]  /*21d0*/  @!PT LDS RZ, [RZ] ;  /* 0x00000000fffff984 */ /* 0x000fe20000000800 */
[----:B------:R-:W-:Y:S01]  /*21e0*/  @!PT LDS RZ, [RZ] ;  /* 0x00000000fffff984 */ /* 0x000fe20000000800 */
[----:B------:R1:W-:Y:S06]  /*21f0*/  MEMBAR.ALL.CTA ;  /* 0x0000000000007992 */ /* 0x0003ec0000008000 */
[----:B-1----:R-:W1:Y:S01]  /*2200*/  FENCE.VIEW.ASYNC.S ;  /* 0x00000000000073c6 */ /* 0x002e620000000000 */
[----:B------:R-:W-:-:S04]  /*2210*/  PRMT R2, RZ, 0x654, R2 ;  /* 0x00000654ff027816 */ /* 0x000fc80000000002 */
[----:B-1----:R1:W-:Y:S01]  /*2220*/  SYNCS.ARRIVE.TRANS64.RED.A1T0 RZ, [R2+URZ], RZ ;  /* 0x000000ff02ff79a7 */ /* 0x0023e200081004ff */
[----:B--2---:R-:W-:-:S13]  /*2230*/  LOP3.LUT P2, RZ, R6, 0x1, RZ, 0xc0, !PT ;  /* 0x0000000106ff7812 */ /* 0x004fda000784c0ff */
[----:B------:R-:W-:Y:S01]  /*2240*/  @P2 SHF.R.U32.HI R3, RZ, 0x10, R5 ;  /* 0x00000010ff032819 */ /* 0x000fe20000011605 */
[----:B------:R-:W-:Y:S01]  /*2250*/  VOTEU.ANY UP0, P2 ;  /* 0x0000000000ff7886 */ /* 0x000fe20001000100 */
[----:B------:R-:W-:Y:S02]  /*2260*/  @P2 MOV R13, R4 ;  /* 0x00000004000d2202 */ /* 0x000fe40000000f00 */
[----:B------:R-:W-:Y:S02]  /*2270*/  @P2 R2UR.BROADCAST UR4, R3 ;  /* 0x00000000030422ca */ /* 0x000fe400008e0000 */
[----:B------:R-:W-:-:S11]  /*2280*/  @P2 LOP3.LUT R11, R5, 0xffff, RZ, 0xc0, !PT ;  /* 0x0000ffff050b2812 */ /* 0x000fd600078ec0ff */
[----:B------:R-:W-:Y:S01]  /*2290*/  @UP0 UMOV UR60, UR4 ;  /* 0x00000004003c0c82 */ /* 0x000fe20008000000 */
[----:B-1----:R-:W-:Y:S05]  /*22a0*/  @!P0 BRA `(.L_x_37) ;  /* 0x0000000000b88947 */ /* 0x002fea0003800000 */
[----:B------:R-:W4:Y:S01]  /*22b0*/  LDC.64 R4, c[0x0][0xb18] ;  /* 0x0002c600ff047b82 */ /* 0x000f220000000a00 */
[----:B------:R-:W-:-:S07]  /*22c0*/  ISETP.NE.AND P3, PT, R26, 0x1, PT ;  /* 0x000000011a00780c */ /* 0x000fce0003f65270 */
[----:B------:R-:W1:Y:S08]  /*22d0*/  LDC.64 R6, c[0x0][0xb10] ;  /* 0x0002c400ff067b82 */ /* 0x000e700000000a00 */
[----:B------:R-:W2:Y:S08]  /*22e0*/  LDC R16, c[0x0][0xb20] ;  /* 0x0002c800ff107b82 */ /* 0x000eb00000000800 */
[----:B------:R-:W3:Y:S01]  /*22f0*/  LDC R18, c[0x0][0xb0c] ;  /* 0x0002c300ff127b82 */ /* 0x000ee20000000800 */
[----:B----4-:R-:W-:Y:S01]  /*2300*/  IMAD.HI.U32 R17, R0, R5, RZ ;  /* 0x0000000500117227 */ /* 0x010fe200078e00ff */
[----:B------:R-:W-:-:S03]  /*2310*/  ISETP.NE.AND P0, PT, R4, 0x1, PT ;  /* 0x000000010400780c */ /* 0x000fc60003f05270 */
[----:B------:R-:W-:-:S03]  /*2320*/  IMAD.HI.U32 R5, R11, R5, RZ ;  /* 0x000000050b057227 */ /* 0x000fc600078e00ff */
[----:B------:R-:W4:Y:S01]  /*2330*/  LDC.64 R2, c[0x0][0xb28] ;  /* 0x0002ca00ff027b82 */ /* 0x000f220000000a00 */
[----:B-1----:R-:W-:-:S04]  /*2340*/  IMAD.HI.U32 R20, R9, R6, RZ ;  /* 0x0000000609147227 */ /* 0x002fc800078e00ff */
[----:B------:R-:W-:Y:S01]  /*2350*/  IMAD.HI.U32 R22, R13, R6, RZ ;  /* 0x000000060d167227 */ /* 0x000fe200078e00ff */
[----:B------:R-:W-:Y:S02]  /*2360*/  SHF.R.U32.HI R20, RZ, R7, R20 ;  /* 0x00000007ff147219 */ /* 0x000fe40000011614 */
[-C--:B--2---:R-:W-:Y:S02]  /*2370*/  SHF.R.U32.HI R17, RZ, R16.reuse, R17 ;  /* 0x00000010ff117219 */ /* 0x084fe40000011611 */
[----:B------:R-:W-:Y:S02]  /*2380*/  SHF.R.U32.HI R16, RZ, R16, R5 ;  /* 0x00000010ff107219 */ /* 0x000fe40000011605 */
[----:B------:R-:W-:Y:S02]  /*2390*/  SEL R17, R0, R17, !P0 ;  /* 0x0000001100117207 */ /* 0x000fe40004000000 */
[----:B------:R-:W-:Y:S02]  /*23a0*/  SHF.R.U32.HI R22, RZ, R7, R22 ;  /* 0x00000007ff167219 */ /* 0x000fe40000011616 */
[----:B---3--:R-:W-:-:S02]  /*23b0*/  ISETP.NE.AND P1, PT, R18, 0x1, PT ;  /* 0x000000011200780c */ /* 0x008fc40003f25270 */
[----:B------:R-:W-:Y:S02]  /*23c0*/  SEL R5, R11, R16, !P0 ;  /* 0x000000100b057207 */ /* 0x000fe40004000000 */
[----:B------:R-:W-:Y:S02]  /*23d0*/  SEL R19, R9, R20, !P1 ;  /* 0x0000001409137207 */ /* 0x000fe40004800000 */
[----:B------:R-:W-:Y:S01]  /*23e0*/  SEL R7, R13, R22, !P1 ;  /* 0x000000160d077207 */ /* 0x000fe20004800000 */
[----:B----4-:R-:W-:-:S04]  /*23f0*/  IMAD.HI.U32 R20, R17, R2, RZ ;  /* 0x0000000211147227 */ /* 0x010fc800078e00ff */
[----:B------:R-:W-:Y:S01]  /*2400*/  IMAD.HI.U32 R6, R19, R2, RZ ;  /* 0x0000000213067227 */ /* 0x000fe200078e00ff */
[----:B------:R-:W-:-:S04]  /*2410*/  @P3 SHF.R.U32.HI R17, RZ, R3, R20 ;  /* 0x00000003ff113219 */ /* 0x000fc80000011614 */
        /* <DEDUP_REMOVED lines=8> */
[----:B------:R-:W-:-:S04]  /*24a0*/  @!P0 IMAD.HI.U32 R16, R7, R2, RZ ;  /* 0x0000000207108227 */ /* 0x000fc800078e00ff */
[----:B------:R-:W-:Y:S01]  /*24b0*/  IMAD.MOV R2, RZ, RZ, -R6 ;  /* 0x000000ffff027224 */ /* 0x000fe200078e0a06 */
[----:B------:R-:W-:-:S03]  /*24c0*/  @!P0 SHF.R.U32.HI R16, RZ, R3, R16 ;  /* 0x00000003ff108219 */ /* 0x000fc60000011610 */
[----:B------:R-:W-:Y:S01]  /*24d0*/  IMAD R2, R26, R2, R5 ;  /* 0x000000021a027224 */ /* 0x000fe200078e0205 */
[----:B------:R-:W-:Y:S02]  /*24e0*/  @!P0 SEL R3, R7, R16, !P3 ;  /* 0x0000001007038207 */ /* 0x000fe40005800000 */
[----:B------:R-:W-:-:S03]  /*24f0*/  IADD3 R16, PT, PT, -R5, RZ, RZ ;  /* 0x000000ff05107210 */ /* 0x000fc60007ffe1ff */
[--C-:B------:R-:W-:Y:S02]  /*2500*/  @!P0 IMAD.IADD R6, R6, 0x1, -R3.reuse ;  /* 0x0000000106068824 */ /* 0x100fe400078e0a03 */
[----:B------:R-:W-:Y:S01]  /*2510*/  @!P0 IMAD R3, R2, R19, R3 ;  /* 0x0000001302038224 */ /* 0x000fe200078e0203 */
[----:B------:R-:W-:Y:S01]  /*2520*/  IADD3 R2, PT, PT, -R7, RZ, RZ ;  /* 0x000000ff07027210 */ /* 0x000fe20007ffe1ff */
[----:B------:R-:W-:Y:S02]  /*2530*/  @!P0 IMAD R5, R26, R6, R7 ;  /* 0x000000061a058224 */ /* 0x000fe400078e0207 */
[----:B------:R-:W-:Y:S02]  /*2540*/  IMAD R11, R4, R16, R11 ;  /* 0x00000010040b7224 */ /* 0x000fe400078e020b */
[----:B------:R-:W-:Y:S02]  /*2550*/  @!P0 IMAD.MOV.U32 R7, RZ, RZ, R3 ;  /* 0x000000ffff078224 */ /* 0x000fe400078e0003 */
[----:B------:R-:W-:-:S02]  /*2560*/  IMAD R2, R18, R2, R13 ;  /* 0x0000000212027224 */ /* 0x000fc400078e020d */
[----:B------:R-:W-:Y:S02]  /*2570*/  IMAD R11, R5, R4, R11 ;  /* 0x00000004050b7224 */ /* 0x000fe400078e020b */
[----:B------:R-:W-:Y:S02]  /*2580*/  IMAD R13, R7, R18, R2 ;  /* 0x00000012070d7224 */ /* 0x000fe400078e0202 */
.L_x_37:
[----:B------:R-:W1:Y:S02]  /*2590*/  LDCU UR4, c[0x0][0xb30] ;  /* 0x00016600ff0477ac */ /* 0x000e640008000800 */
[----:B-1----:R-:W-:-:S09]  /*25a0*/  UISETP.NE.AND UP0, UPT, UR4, 0x1, UPT ;  /* 0x000000010400788c */ /* 0x002fd2000bf05270 */
[----:B------:R-:W-:Y:S05]  /*25b0*/  BRA.U UP0, `(.L_x_38) ;  /* 0x0000000100407547 */ /* 0x000fea000b800000 */
[----:B------:R-:W1:Y:S08]  /*25c0*/  LDC.64 R4, c[0x0][0xb10] ;  /* 0x0002c400ff047b82 */ /* 0x000e700000000a00 */
[----:B------:R-:W2:Y:S08]  /*25d0*/  LDC.64 R2, c[0x0][0xb18] ;  /* 0x0002c600ff027b82 */ /* 0x000eb00000000a00 */
[----:B------:R-:W3:Y:S08]  /*25e0*/  LDC R6, c[0x0][0xb20] ;  /* 0x0002c800ff067b82 */ /* 0x000ef00000000800 */
[----:B------:R-:W4:Y:S01]  /*25f0*/  LDC R16, c[0x0][0xb0c] ;  /* 0x0002c300ff107b82 */ /* 0x000f220000000800 */
[----:B-1----:R-:W-:-:S05]  /*2600*/  IMAD.HI.U32 R4, R13, R4, RZ ;  /* 0x000000040d047227 */ /* 0x002fca00078e00ff */
[----:B------:R-:W-:Y:S01]  /*2610*/  SHF.R.U32.HI R4, RZ, R5, R4 ;  /* 0x00000005ff047219 */ /* 0x000fe20000011604 */
[----:B--2---:R-:W-:Y:S01]  /*2620*/  IMAD.HI.U32 R3, R11, R3, RZ ;  /* 0x000000030b037227 */ /* 0x004fe200078e00ff */
[----:B------:R-:W-:-:S04]  /*2630*/  ISETP.NE.AND P0, PT, R2, 0x1, PT ;  /* 0x000000010200780c */ /* 0x000fc80003f05270 */
[----:B---3--:R-:W-:-:S04]  /*2640*/  SHF.R.U32.HI R6, RZ, R6, R3 ;  /* 0x00000006ff067219 */ /* 0x008fc80000011603 */
[----:B------:R-:W-:Y:S02]  /*2650*/  SEL R3, R11, R6, !P0 ;  /* 0x000000060b037207 */ /* 0x000fe40004000000 */
[----:B----4-:R-:W-:-:S04]  /*2660*/  ISETP.NE.AND P1, PT, R16, 0x1, PT ;  /* 0x000000011000780c */ /* 0x010fc80003f25270 */
[----:B------:R-:W-:-:S05]  /*2670*/  SEL R4, R13, R4, !P1 ;  /* 0x000000040d047207 */ /* 0x000fca0004800000 */
[----:B------:R-:W-:Y:S02]  /*2680*/  IMAD.IADD R5, R3, 0x1, -R4 ;  /* 0x0000000103057824 */ /* 0x000fe400078e0a04 */
[----:B------:R-:W-:Y:S02]  /*2690*/  IMAD.IADD R3, R4, 0x1, -R3 ;  /* 0x0000000104037824 */ /* 0x000fe400078e0a03 */
[----:B------:R-:W-:Y:S02]  /*26a0*/  IMAD R13, R5, R16, R13 ;  /* 0x00000010050d7224 */ /* 0x000fe400078e020d */
[----:B------:R-:W-:-:S07]  /*26b0*/  IMAD R11, R3, R2, R11 ;  /* 0x00000002030b7224 */ /* 0x000fce00078e020b */
.L_x_38:
[----:B------:R-:W-:Y:S01]  /*26c0*/  VIADD R14, R14, 0x1 ;  /* 0x000000010e0e7836 */ /* 0x000fe20000000000 */
[----:B------:R-:W-:Y:S01]  /*26d0*/  PLOP3.LUT P1, PT, PT, PT, PT, 0x80, 0x8 ;  /* 0x000000000008781c */ /* 0x000fe20003f2f070 */
[----:B------:R-:W-:Y:S02]  /*26e0*/  IMAD.IADD R21, R13, 0x1, R60 ;  /* 0x000000010d157824 */ /* 0x000fe400078e023c */
[----:B------:R-:W-:Y:S01]  /*26f0*/  IMAD.IADD R20, R11, 0x1, R58 ;  /* 0x000000010b147824 */ /* 0x000fe200078e023a */
[----:B------:R-:W-:-:S04]  /*2700*/  ISETP.NE.AND P0, PT, R14, 0x2, PT ;  /* 0x000000020e00780c */ /* 0x000fc80003f05270 */
[----:B------:R-:W-:Y:S02]  /*2710*/  SEL R3, RZ, 0x1, P0 ;  /* 0x00000001ff037807 */ /* 0x000fe40000000000 */
[----:B------:R-:W-:Y:S02]  /*2720*/  SEL R14, R14, RZ, P0 ;  /* 0x000000ff0e0e7207 */ /* 0x000fe40000000000 */
[----:B------:R-:W-:Y:S01]  /*2730*/  LOP3.LUT R12, R12, R3, RZ, 0x3c, !PT ;  /* 0x000000030c0c7212 */ /* 0x000fe200078e3cff */
[----:B------:R-:W-:Y:S06]  /*2740*/  @P2 BRA `(.L_x_39) ;  /* 0xffffffec00702947 */ /* 0x000fec000383ffff */
[----:B------:R-:W-:Y:S01]  /*2750*/  UIADD3 UR13, UPT, UPT, UR13, 0x10, URZ ;  /* 0x000000100d0d7890 */ /* 0x000fe2000fffe0ff */
[----:B------:R-:W-:-:S03]  /*2760*/  SHF.L.U32 R3, R15, 0x1f, RZ ;  /* 0x0000001f0f037819 */ /* 0x000fc600000006ff */
[----:B------:R-:W-:-:S09]  /*2770*/  ULEA UR4, UR23, UR13, 0x3 ;  /* 0x0000000d17047291 */ /* 0x000fd2000f8e18ff */
[----:B------:R-:W1:Y:S02]  /*2780*/  SYNCS.PHASECHK.TRANS64.TRYWAIT P0, [UR4], R3 ;  /* 0x00000003ff0075a7 */ /* 0x000e640008001104 */
[----:B-1----:R-:W-:Y:S05]  /*2790*/  @!P0 BRA `(.L_x_40) ;  /* 0x0000006000048947 */ /* 0x002fea0003800000 */
.L_x_138:
[----:B------:R-:W-:-:S04]  /*27a0*/  UIADD3 UR4, UPT, UPT, UR23, 0x1, URZ ;  /* 0x0000000117047890 */ /* 0x000fc8000fffe0ff */
[----:B------:R-:W-:-:S04]  /*27b0*/  UISETP.NE.AND UP0, UPT, UR4, 0x2, UPT ;  /* 0x000000020400788c */ /* 0x000fc8000bf05270 */
[----:B------:R-:W-:Y:S02]  /*27c0*/  USEL UR5, URZ, 0x1, UP0 ;  /* 0x00000001ff057887 */ /* 0x000fe40008000000 */
[----:B------:R-:W-:-:S04]  /*27d0*/  USEL UR4, UR4, URZ, UP0 ;  /* 0x000000ff04047287 */ /* 0x000fc80008000000 */
[----:B------:R-:W-:Y:S01]  /*27e0*/  ULEA UR4, UR4, UR13, 0x3 ;  /* 0x0000000d04047291 */ /* 0x000fe2000f8e18ff */
[----:B-1----:R-:W-:-:S04]  /*27f0*/  LOP3.LUT R3, R15, UR5, RZ, 0x3c, !PT ;  /* 0x000000050f037c12 */ /* 0x002fc8000f8e3cff */
[----:B------:R-:W-:Y:S01]  /*2800*/  SHF.L.U32 R3, R3, 0x1f, RZ ;  /* 0x0000001f03037819 */ /* 0x000fe200000006ff */
[----:B----4-:R-:W-:-:S07]  /*2810*/  IMAD.U32 R0, RZ, RZ, UR4 ;  /* 0x00000004ff007e24 */ /* 0x010fce000f8e00ff */
.L_x_41:
[----:B-1----:R1:W2:Y:S02]  /*2820*/  SYNCS.PHASECHK.TRANS64.TRYWAIT P0, [R0+URZ], R3 ;  /* 0x00000003000075a7 */ /* 0x0022a400080011ff */
[----:B--2---:R-:W-:Y:S05]  /*2830*/  @!P0 NANOSLEEP.SYNCS 0x989680 ;  /* 0x009896800000895d */ /* 0x004fea0003900000 */
[----:B------:R-:W2:Y:S02]  /*2840*/  @!P0 SYNCS.PHASECHK.TRANS64 P0, [R0+URZ], R3 ;  /* 0x00000003000085a7 */ /* 0x000ea400080010ff */
[----:B--2---:R-:W-:Y:S05]  /*2850*/  @P0 EXIT ;  /* 0x000000000000094d */ /* 0x004fea0003800000 */
[----:B------:R-:W-:Y:S05]  /*2860*/  BRA `(.L_x_41) ;  /* 0xfffffffc00ec7947 */ /* 0x000fea000383ffff */
.L_x_17:
[----:B------:R-:W-:-:S04]  /*2870*/  UISETP.NE.AND UP1, UPT, UR45, URZ, UPT ;  /* 0x000000ff2d00728c */ /* 0x000fc8000bf25270 */
[----:B------:R-:W-:-:S09]  /*2880*/  UISETP.NE.OR UP1, UPT, UR10, 0x1, UP1 ;  /* 0x000000010a00788c */ /* 0x000fd20008f25670 */
[----:B------:R-:W-:Y:S05]  /*2890*/  BRA.U UP1, `(.L_x_42) ;  /* 0x0000000501487547 */ /* 0x000fea000b800000 */
[----:B------:R-:W-:Y:S01]  /*28a0*/  ISETP.NE.AND P2, PT, R2, RZ, PT ;  /* 0x000000ff0200720c */ /* 0x000fe20003f45270 */
[----:B------:R-:W-:Y:S01]  /*28b0*/  IMAD.MOV.U32 R12, RZ, RZ, 0x1 ;  /* 0x00000001ff0c7424 */ /* 0x000fe200078e00ff */
[----:B------:R-:W-:Y:S02]  /*28c0*/  CS2R R10, SRZ ;  /* 0x00000000000a7805 */ /* 0x000fe4000001ff00 */
[----:B------:R-:W-:Y:S01]  /*28d0*/  CS2R R8, SRZ ;  /* 0x0000000000087805 */ /* 0x000fe2000001ff00 */
[----:B------:R-:W-:Y:S01]  /*28e0*/  UMOV UR6, 0x400 ;  /* 0x0000040000067882 */ /* 0x000fe20000000000 */
[----:B------:R-:W-:Y:S01]  /*28f0*/  UMOV UR5, URZ ;  /* 0x000000ff00057c82 */ /* 0x000fe20008000000 */
[----:B------:R-:W-:-:S12]  /*2900*/  ULEA UR6, UR45, UR6, 0x18 ;  /* 0x000000062d067291 */ /* 0x000fd8000f8ec0ff */
.L_x_46:
[----:B------:R-:W-:Y:S02]  /*2910*/  LEA R0, R8, UR6, 0x3 ;  /* 0x0000000608007c11 */ /* 0x000fe4000f8e18ff */
[----:B------:R-:W-:-:S03]  /*2920*/  SHF.L.U32 R5, R9, 0x1f, RZ ;  /* 0x0000001f09057819 */ /* 0x000fc600000006ff */
[----:B------:R-:W-:Y:S01]  /*2930*/  VIADD R4, R0, 0xe0 ;  /* 0x000000e000047836 */ /* 0x000fe20000000000 */
[----:B------:R-:W1:Y:S02]  /*2940*/  SYNCS.PHASECHK.TRANS64.TRYWAIT P0, [R0+URZ+0xd0], R5 ;  /* 0x0000d005000075a7 */ /* 0x000e6400080011ff */
[----:B-1----:R-:W-:Y:S05]  /*2950*/  @!P0 BRA `(.L_x_43) ;  /* 0x0000005c00ac8947 */ /* 0x002fea0003800000 */
.L_x_139:
[----:B------:R-:W-:Y:S01]  /*2960*/  ULEA UR4, UR5, UR6, 0x3 ;  /* 0x0000000605047291 */ /* 0x000fe2000f8e18ff */
[----:B------:R-:W-:Y:S02]  /*2970*/  PRMT R4, RZ, 0x654, R4 ;  /* 0x00000654ff047816 */ /* 0x000fe40000000004 */
[----:B-1----:R-:W-:Y:S01]  /*2980*/  SHF.L.U32 R5, R12, 0x1f, RZ ;  /* 0x0000001f0c057819 */ /* 0x002fe200000006ff */
[----:B------:R-:W-:Y:S01]  /*2990*/  UIADD3 UR7, UPT, UPT, UR4, 0x70, URZ ;  /* 0x0000007004077890 */ /* 0x000fe2000fffe0ff */
[----:B------:R1:W-:Y:S05]  /*29a0*/  SYNCS.ARRIVE.TRANS64.RED.A1T0 RZ, [R4+URZ], RZ ;  /* 0x000000ff04ff79a7 */ /* 0x0003ea00081004ff */
[----:B------:R-:W-:Y:S01]  /*29b0*/  IMAD.U32 R7, RZ, RZ, UR7 ;  /* 0x00000007ff077e24 */ /* 0x000fe2000f8e00ff */
[----:B------:R-:W2:Y:S04]  /*29c0*/  SYNCS.PHASECHK.TRANS64.TRYWAIT P0, [UR4+0x80], R5 ;  /* 0x00008005ff0075a7 */ /* 0x000ea80008001104 */
[----:B------:R-:W-:Y:S01]  /*29d0*/  PRMT R6, R2, 0x654, R7 ;  /* 0x0000065402067816 */ /* 0x000fe20000000007 */
[----:B-1----:R-:W-:Y:S01]  /*29e0*/  @!P2 IMAD.MOV.U32 R4, RZ, RZ, 0x10 ;  /* 0x00000010ff04a424 */ /* 0x002fe200078e00ff */
[----:B--2---:R-:W-:Y:S06]  /*29f0*/  @!P0 BRA `(.L_x_44) ;  /* 0x0000005c00988947 */ /* 0x004fec0003800000 */
.L_x_141:
[----:B------:R-:W-:Y:S01]  /*2a00*/  ULEA UR8, UR5, UR6, 0x4 ;  /* 0x0000000605087291 */ /* 0x000fe2000f8e20ff */
[----:B------:R-:W-:Y:S01]  /*2a10*/  SEL R3, R6, R3, !P2 ;  /* 0x0000000306037207 */ /* 0x000fe20005000000 */
[----:B------:R-:W-:Y:S01]  /*2a20*/  UIADD3 UR9, UPT, UPT, UR4, 0x70, URZ ;  /* 0x0000007004097890 */ /* 0x000fe2000fffe0ff */
[----:B-1----:R-:W-:Y:S01]  /*2a30*/  LEA R0, R11, UR6, 0x3 ;  /* 0x000000060b007c11 */ /* 0x002fe2000f8e18ff */
[----:B------:R-:W-:Y:S01]  /*2a40*/  UIADD3 UR8, UPT, UPT, UR8, 0x100, URZ ;  /* 0x0000010008087890 */ /* 0x000fe2000fffe0ff */
[----:B------:R-:W-:Y:S01]  /*2a50*/  SHF.L.U32 R5, R10, 0x1f, RZ ;  /* 0x0000001f0a057819 */ /* 0x000fe200000006ff */
[----:B------:R1:W-:Y:S01]  /*2a60*/  @!P2 SYNCS.ARRIVE.TRANS64.RED RZ, [R3+URZ], R4 ;  /* 0x0000000403ffa9a7 */ /* 0x0003e200080004ff */
[----:B------:R-:W-:Y:S01]  /*2a70*/  UIADD3 UR4, UPT, UPT, UR5, 0x1, URZ ;  /* 0x0000000105047890 */ /* 0x000fe2000fffe0ff */
[----:B------:R-:W-:-:S03]  /*2a80*/  VIADD R8, R8, 0x1 ;  /* 0x0000000108087836 */ /* 0x000fc60000000000 */
[----:B------:R-:W-:Y:S02]  /*2a90*/  UISETP.NE.AND UP0, UPT, UR4, 0x2, UPT ;  /* 0x000000020400788c */ /* 0x000fe4000bf05270 */
[----:B------:R-:W-:Y:S06]  /*2aa0*/  UGETNEXTWORKID.BROADCAST [UR8], [UR9] ;  /* 0x00000000080073ca */ /* 0x000fec0008000100 */
[----:B------:R-:W-:Y:S01]  /*2ab0*/  USEL UR7, URZ, 0x1, UP0 ;  /* 0x00000001ff077887 */ /* 0x000fe20008000000 */
[----:B------:R-:W-:Y:S01]  /*2ac0*/  ISETP.NE.AND P0, PT, R8, 0x2, PT ;  /* 0x000000020800780c */ /* 0x000fe20003f05270 */
[----:B------:R-:W-:Y:S01]  /*2ad0*/  USEL UR5, UR4, URZ, UP0 ;  /* 0x000000ff04057287 */ /* 0x000fe20008000000 */
[----:B------:R-:W2:Y:S03]  /*2ae0*/  SYNCS.PHASECHK.TRANS64.TRYWAIT P1, [R0+URZ+0x70], R5 ;  /* 0x00007005000075a7 */ /* 0x000ea600080211ff */
[----:B------:R-:W-:Y:S01]  /*2af0*/  LOP3.LUT R12, R12, UR7, RZ, 0x3c, !PT ;  /* 0x000000070c0c7c12 */ /* 0x000fe2000f8e3cff */
[----:B-12---:R-:W-:Y:S07]  /*2b00*/  @!P1 BRA `(.L_x_45) ;  /* 0x0000005c006c9947 */ /* 0x006fee0003800000 */
.L_x_142:
[C---:B------:R-:W-:Y:S01]  /*2b10*/  LEA R4, R11.reuse, UR6, 0x4 ;  /* 0x000000060b047c11 */ /* 0x040fe2000f8e20ff */
[----:B-1----:R-:W-:Y:S01]  /*2b20*/  VIADD R0, R0, 0x80 ;  /* 0x0000008000007836 */ /* 0x002fe20000000000 */
[----:B------:R-:W-:Y:S01]  /*2b30*/  SEL R8, R8, RZ, P0 ;  /* 0x000000ff08087207 */ /* 0x000fe20000000000 */
[----:B------:R-:W-:-:S03]  /*2b40*/  VIADD R11, R11, 0x1 ;  /* 0x000000010b0b7836 */ /* 0x000fc60000000000 */
[----:B------:R-:W1:Y:S01]  /*2b50*/  LDS.128 R4, [R4+0x100] ;  /* 0x0001000004047984 */ /* 0x000e620000000c00 */
[----:B------:R-:W-:Y:S02]  /*2b60*/  PRMT R0, RZ, 0x654, R0 ;  /* 0x00000654ff007816 */ /* 0x000fe40000000000 */
[C---:B------:R-:W-:Y:S01]  /*2b70*/  ISETP.NE.AND P1, PT, R11.reuse, 0x2, PT ;  /* 0x000000020b00780c */ /* 0x040fe20003f25270 */
[----:B------:R-:W-:Y:S01]  /*2b80*/  @!PT LDS RZ, [RZ] ;  /* 0x00000000fffff984 */ /* 0x000fe20000000800 */
[----:B------:R-:W-:Y:S01]  /*2b90*/  @!PT LDS RZ, [RZ] ;  /* 0x00000000fffff984 */ /* 0x000fe20000000800 */
[----:B------:R-:W-:Y:S01]  /*2ba0*/  @!PT LDS RZ, [RZ] ;  /* 0x00000000fffff984 */ /* 0x000fe20000000800 */
[----:B------:R-:W-:Y:S01]  /*2bb0*/  @!PT LDS RZ, [RZ] ;  /* 0x00000000fffff984 */ /* 0x000fe20000000800 */
[----:B------:R2:W-:Y:S06]  /*2bc0*/  MEMBAR.ALL.CTA ;  /* 0x0000000000007992 */ /* 0x0005ec0000008000 */
[----:B--2---:R-:W2:Y:S01]  /*2bd0*/  FENCE.VIEW.ASYNC.S ;  /* 0x00000000000073c6 */ /* 0x004ea20000000000 */
[----:B------:R-:W-:Y:S01]  /*2be0*/  SEL R11, R11, RZ, P1 ;  /* 0x000000ff0b0b7207 */ /* 0x000fe20000800000 */
[----:B--2---:R2:W-:Y:S01]  /*2bf0*/  SYNCS.ARRIVE.TRANS64.RED.A1T0 RZ, [R0+URZ], RZ ;  /* 0x000000ff00ff79a7 */ /* 0x0045e200081004ff */
[----:B-1----:R-:W-:-:S02]  /*2c00*/  LOP3.LUT P3, RZ, R6, 0x1, RZ, 0xc0, !PT ;  /* 0x0000000106ff7812 */ /* 0x002fc4000786c0ff */
[----:B------:R-:W-:-:S04]  /*2c10*/  SEL R5, RZ, 0x1, P1 ;  /* 0x00000001ff057807 */ /* 0x000fc80000800000 */
[----:B------:R-:W-:Y:S02]  /*2c20*/  LOP3.LUT R10, R10, R5, RZ, 0x3c, !PT ;  /* 0x000000050a0a7212 */ /* 0x000fe400078e3cff */
[----:B--2---:R-:W-:-:S04]  /*2c30*/  SEL R0, RZ, 0x1, P0 ;  /* 0x00000001ff007807 */ /* 0x004fc80000000000 */
[----:B------:R-:W-:Y:S01]  /*2c40*/  LOP3.LUT R9, R9, R0, RZ, 0x3c, !PT ;  /* 0x0000000009097212 */ /* 0x000fe200078e3cff */
[----:B------:R-:W-:Y:S06]  /*2c50*/  @P3 BRA `(.L_x_46) ;  /* 0xfffffffc002c3947 */ /* 0x000fec000383ffff */
[----:B------:R-:W-:Y:S01]  /*2c60*/  ULEA UR4, UR5, UR6, 0x3 ;  /* 0x0000000605047291 */ /* 0x000fe2000f8e18ff */
[----:B------:R-:W-:-:S08]  /*2c70*/  SHF.L.U32 R3, R12, 0x1f, RZ ;  /* 0x0000001f0c037819 */ /* 0x000fd000000006ff */
[----:B------:R-:W1:Y:S02]  /*2c80*/  SYNCS.PHASECHK.TRANS64 P0, [UR4+0x80], R3 ;  /* 0x00008003ff0075a7 */ /* 0x000e640008001004 */
[----:B-1----:R-:W-:Y:S05]  /*2c90*/  @P0 BRA `(.L_x_47) ;  /* 0x0000000000080947 */ /* 0x002fea0003800000 */
[----:B------:R-:W1:Y:S02]  /*2ca0*/  SYNCS.PHASECHK.TRANS64.TRYWAIT P0, [UR4+0x80], R3 ;  /* 0x00008003ff0075a7 */ /* 0x000e640008001104 */
[----:B-1----:R-:W-:Y:S05]  /*2cb0*/  @!P0 BRA `(.L_x_48) ;  /* 0x0000005c00148947 */ /* 0x002fea0003800000 */
.L_x_47:
[----:B------:R-:W-:-:S04]  /*2cc0*/  UIADD3 UR7, UPT, UPT, UR5, 0x1, URZ ;  /* 0x0000000105077890 */ /* 0x000fc8000fffe0ff */
[----:B------:R-:W-:-:S04]  /*2cd0*/  UISETP.NE.AND UP0, UPT, UR7, 0x2, UPT ;  /* 0x000000020700788c */ /* 0x000fc8000bf05270 */
[----:B------:R-:W-:Y:S02]  /*2ce0*/  USEL UR8, URZ, 0x1, UP0 ;  /* 0x00000001ff087887 */ /* 0x000fe40008000000 */
[----:B------:R-:W-:-:S04]  /*2cf0*/  USEL UR7, UR7, URZ, UP0 ;  /* 0x000000ff07077287 */ /* 0x000fc80008000000 */
[----:B------:R-:W-:Y:S01]  /*2d00*/  ULEA UR7, UR7, UR6, 0x3 ;  /* 0x0000000607077291 */ /* 0x000fe2000f8e18ff */
[----:B-1----:R-:W-:-:S04]  /*2d10*/  LOP3.LUT R3, R12, UR8, RZ, 0x3c, !PT ;  /* 0x000000080c037c12 */ /* 0x002fc8000f8e3cff */
[----:B------:R-:W-:-:S04]  /*2d20*/  SHF.L.U32 R0, R3, 0x1f, RZ ;  /* 0x0000001f03007819 */ /* 0x000fc800000006ff */
[----:B------:R-:W1:Y:S02]  /*2d30*/  SYNCS.PHASECHK.TRANS64 P0, [UR7+0x80], R0 ;  /* 0x00008000ff0075a7 */ /* 0x000e640008001007 */
[----:B-1----:R-:W-:Y:S05]  /*2d40*/  @P0 EXIT ;  /* 0x000000000000094d */ /* 0x002fea0003800000 */
[----:B------:R-:W-:Y:S02]  /*2d50*/  SHF.L.U32 R3, R3, 0x1f, RZ ;  /* 0x0000001f03037819 */ /* 0x000fe400000006ff */
[----:B------:R-:W-:-:S07]  /*2d60*/  MOV R0, UR7 ;  /* 0x0000000700007c02 */ /* 0x000fce0008000f00 */
.L_x_49:
[----:B-1----:R1:W2:Y:S02]  /*2d70*/  SYNCS.PHASECHK.TRANS64.TRYWAIT P0, [R0+URZ+0x80], R3 ;  /* 0x00008003000075a7 */ /* 0x0022a400080011ff */
[----:B--2---:R-:W-:Y:S05]  /*2d80*/  @!P0 NANOSLEEP.SYNCS 0x989680 ;  /* 0x009896800000895d */ /* 0x004fea0003900000 */
[----:B------:R-:W2:Y:S02]  /*2d90*/  @!P0 SYNCS.PHASECHK.TRANS64 P0, [R0+URZ+0x80], R3 ;  /* 0x00008003000085a7 */ /* 0x000ea400080010ff */
[----:B--2---:R-:W-:Y:S05]  /*2da0*/  @P0 EXIT ;  /* 0x000000000000094d */ /* 0x004fea0003800000 */
[----:B------:R-:W-:Y:S05]  /*2db0*/  BRA `(.L_x_49) ;  /* 0xfffffffc00ec7947 */ /* 0x000fea000383ffff */
.L_x_42:
[----:B------:R-:W-:-:S09]  /*2dc0*/  UISETP.NE.AND UP1, UPT, UR10, URZ, UPT ;  /* 0x000000ff0a00728c */ /* 0x000fd2000bf25270 */
[----:B------:R-:W-:Y:S05]  /*2dd0*/  BRA.U UP1, `(.L_x_50) ;  /* 0x0000001101f47547 */ /* 0x000fea000b800000 */
[----:B------:R-:W-:Y:S01]  /*2de0*/  UMOV UR4, 0x40 ;  /* 0x0000004000047882 */ /* 0x000fe20000000000 */
[----:B------:R-:W-:Y:S01]  /*2df0*/  NOP ;  /* 0x0000000000007918 */ /* 0x000fe20000000000 */
[----:B------:R-:W-:Y:S01]  /*2e00*/  ULEA UR5, UR45, UR4, 0x18 ;  /* 0x000000042d057291 */ /* 0x000fe2000f8ec0ff */
[----:B------:R-:W-:Y:S02]  /*2e10*/  UMOV UR6, 0x400 ;  /* 0x0000040000067882 */ /* 0x000fe40000000000 */
[----:B------:R-:W-:-:S06]  /*2e20*/  ULEA UR6, UR45, UR6, 0x18 ;  /* 0x000000062d067291 */ /* 0x000fcc000f8ec0ff */
[----:B------:R-:W1:Y:S02]  /*2e30*/  LDS.U8 R0, [UR5+0x1c] ;  /* 0x00001c05ff007984 */ /* 0x000e640008000000 */
[----:B-1----:R-:W-:-:S13]  /*2e40*/  ISETP.NE.AND P0, PT, R0, RZ, PT ;  /* 0x000000ff0000720c */ /* 0x002fda0003f05270 */
[----:B------:R-:W-:Y:S05]  /*2e50*/  @P0 BRA `(.L_x_51) ;  /* 0x0000000000580947 */ /* 0x000fea0003800000 */
[----:B------:R-:W-:-:S13]  /*2e60*/  ELECT P0, URZ, PT ;  /* 0x0000000000ff782f */ /* 0x000fda0003800000 */
[----:B------:R-:W-:Y:S05]  /*2e70*/  @!P0 BRA `(.L_x_52) ;  /* 0x0000000000608947 */ /* 0x000fea0003800000 */
[----:B------:R-:W-:Y:S01]  /*2e80*/  UMOV UR4, 0x10 ;  /* 0x0000001000047882 */ /* 0x000fe20000000000 */
[----:B------:R-:W-:Y:S01]  /*2e90*/  HFMA2 R0, -RZ, RZ, 0, 5.9604644775390625e-08 ;  /* 0x00000001ff007431 */ /* 0x000fe200000001ff */
[----:B------:R-:W-:-:S03]  /*2ea0*/  MOV R2, 0xffff ;  /* 0x0000ffff00027802 */ /* 0x000fc60000000f00 */
[----:B------:R-:W-:Y:S04]  /*2eb0*/  DEPBAR.LE SB1, 0x36 ;  /* 0x00009d800000791a */ /* 0x000fe80000000000 */
[----:B------:R-:W1:Y:S02]  /*2ec0*/  UTCATOMSWS.FIND_AND_SET.ALIGN UP0, UR4, UR4 ;  /* 0x00000004000475e3 */ /* 0x000e640008000800 */
[----:B-1----:R-:W-:Y:S01]  /*2ed0*/  MOV R3, UR4 ;  /* 0x0000000400037c02 */ /* 0x002fe20008000f00 */
[----:B------:R-:W-:Y:S06]  /*2ee0*/  BRA.U UP0, `(.L_x_53) ;  /* 0x0000000100187547 */ /* 0x000fec000b800000 */
.L_x_54:
[----:B------:R-:W-:Y:S05]  /*2ef0*/  NANOSLEEP 0x64 ;  /* 0x000000640000795d */ /* 0x000fea0003800000 */
[----:B------:R-:W-:-:S05]  /*2f00*/  UMOV UR4, 0x10 ;  /* 0x0000001000047882 */ /* 0x000fca0000000000 */
[----:B------:R-:W-:Y:S04]  /*2f10*/  DEPBAR.LE SB1, 0x36 ;  /* 0x00009d800000791a */ /* 0x000fe80000000000 */
[----:B------:R-:W1:Y:S02]  /*2f20*/  UTCATOMSWS.FIND_AND_SET.ALIGN UP0, UR4, UR4 ;  /* 0x00000004000475e3 */ /* 0x000e640008000800 */
[----:B-1----:R-:W-:Y:S01]  /*2f30*/  MOV R3, UR4 ;  /* 0x0000000400037c02 */ /* 0x002fe20008000f00 */
[----:B------:R-:W-:Y:S05]  /*2f40*/  BRA.U !UP0, `(.L_x_54) ;  /* 0xfffffffd08e87547 */ /* 0x000fea000b83ffff */
.L_x_53:
[-C--:B------:R-:W-:Y:S02]  /*2f50*/  SHF.L.U32 R2, R2, R3.reuse, RZ ;  /* 0x0000000302027219 */ /* 0x080fe400000006ff */
[----:B------:R-:W-:Y:S01]  /*2f60*/  SHF.L.U32 R0, R0, R3, RZ ;  /* 0x0000000300007219 */ /* 0x000fe200000006ff */
[----:B------:R-:W-:Y:S02]  /*2f70*/  IMAD.SHL.U32 R3, R3, 0x20, RZ ;  /* 0x0000002003037824 */ /* 0x000fe400078e00ff */
[----:B------:R1:W-:Y:S04]  /*2f80*/  ATOMS.OR RZ, [UR5+0x14], R2 ;  /* 0x00001402ffff798c */ /* 0x0003e8000b000005 */
[----:B------:R1:W-:Y:S04]  /*2f90*/  ATOMS.OR RZ, [UR5+0x18], R0 ;  /* 0x00001800ffff798c */ /* 0x0003e8000b000005 */
[----:B------:R1:W-:Y:S01]  /*2fa0*/  STS [UR6+0x120], R3 ;  /* 0x00012003ff007988 */ /* 0x0003e20008000806 */
[----:B------:R-:W-:Y:S05]  /*2fb0*/  BRA `(.L_x_52) ;  /* 0x0000000000107947 */ /* 0x000fea0003800000 */
.L_x_51:
[----:B------:R-:W-:Y:S02]  /*2fc0*/  MOV R0, 0xffffffff ;  /* 0xffffffff00007802 */ /* 0x000fe40000000f00 */
[----:B------:R-:W-:-:S03]  /*2fd0*/  MOV R2, 0x3000 ;  /* 0x0000300000027802 */ /* 0x000fc60000000f00 */
[----:B------:R1:W-:Y:S04]  /*2fe0*/  STS [UR6+0x120], R0 ;  /* 0x00012000ff007988 */ /* 0x0003e80008000806 */
[----:B-1-3-5:R-:W-:Y:S05]  /*2ff0*/  CALL.REL.NOINC `($__internal_1_$__cuda_sm10x_tcgen05_guardrail_trap_phase_invalid_during_alloc) ;  /* 0x00000060005c7944 */ /* 0x02afea0003c00000 */
.L_x_52:
[----:B------:R-:W-:Y:S05]  /*3000*/  WARPSYNC.ALL ;  /* 0x0000000000007948 */ /* 0x000fea0003800000 */
[----:B------:R-:W2:Y:S01]  /*3010*/  S2UR UR4, SR_CgaCtaId ;  /* 0x00000000000479c3 */ /* 0x000ea20000008800 */
[----:B------:R-:W-:Y:S01]  /*3020*/  UMOV UR71, 0x400 ;  /* 0x0000040000477882 */ /* 0x000fe20000000000 */
[----:B------:R-:W-:-:S06]  /*3030*/  NOP ;  /* 0x0000000000007918 */ /* 0x000fcc0000000000 */
[----:B------:R-:W-:Y:S06]  /*3040*/  BAR.ARV 0x6, 0xa0 ;  /* 0x0182800000007b1d */ /* 0x000fec0000002000 */
[----:B------:R-:W4:Y:S01]  /*3050*/  LDCU UR5, c[0x0][0x38c] ;  /* 0x00007180ff0577ac */ /* 0x000f220008000800 */
[----:B------:R-:W-:Y:S01]  /*3060*/  IMAD.MOV.U32 R11, RZ, RZ, 0x1 ;  /* 0x00000001ff0b7424 */ /* 0x000fe200078e00ff */
[----:B------:R-:W-:Y:S01]  /*3070*/  CS2R R8, SRZ ;  /* 0x0000000000087805 */ /* 0x000fe2000001ff00 */
[----:B------:R-:W-:Y:S01]  /*3080*/  IMAD.MOV.U32 R10, RZ, RZ, RZ ;  /* 0x000000ffff0a7224 */ /* 0x000fe200078e00ff */
[----:B------:R-:W3:Y:S01]  /*3090*/  LDCU UR7, c[0x0][0x38c] ;  /* 0x00007180ff0777ac */ /* 0x000ee20008000800 */
[----:B------:R-:W-:Y:S01]  /*30a0*/  UMOV UR74, URZ ;  /* 0x000000ff004a7c82 */ /* 0x000fe20008000000 */
[----:B------:R-:W-:Y:S01]  /*30b0*/  UMOV UR9, URZ ;  /* 0x000000ff00097c82 */ /* 0x000fe20008000000 */
[----:B--2---:R-:W-:Y:S01]  /*30c0*/  ULEA UR71, UR4, UR71, 0x18 ;  /* 0x0000004704477291 */ /* 0x004fe2000f8ec0ff */
[----:B------:R-:W-:Y:S01]  /*30d0*/  UMOV UR76, 0x0 ;  /* 0x00000000004c7882 */ /* 0x000fe20000000000 */
[----:B------:R-:W-:-:S02]  /*30e0*/  UMOV UR77, 0x4200010 ;  /* 0x04200010004d7882 */ /* 0x000fc40000000000 */
[----:B------:R-:W-:Y:S02]  /*30f0*/  UIADD3 UR6, UPT, UPT, UR71, 0x14400, URZ ;  /* 0x0001440047067890 */ /* 0x000fe4000fffe0ff */
[----:B----4-:R-:W-:-:S03]  /*3100*/  UIADD3 UR5, UPT, UPT, UR5, 0xff, URZ ;  /* 0x000000ff05057890 */ /* 0x010fc6000fffe0ff */
[----:B-1----:R-:W1:Y:S01]  /*3110*/  LDS R0, [UR71+0x120] ;  /* 0x00012047ff007984 */ /* 0x002e620008000800 */
[----:B------:R-:W-:Y:S02]  /*3120*/  USHF.R.S32.HI UR4, URZ, 0x1f, UR5 ;  /* 0x0000001fff047899 */ /* 0x000fe40008011405 */
[----:B---3--:R-:W-:Y:S02]  /*3130*/  UISETP.GE.AND UP3, UPT, UR7, 0x1, UPT ;  /* 0x000000010700788c */ /* 0x008fe4000bf66270 */
[----:B------:R-:W-:Y:S02]  /*3140*/  ULEA.HI UR4, UR4, UR5, URZ, 0x8 ;  /* 0x0000000504047291 */ /* 0x000fe4000f8f40ff */
[----:B------:R-:W-:Y:S02]  /*3150*/  UIADD3 UR5, UPT, UPT, UR71, 0x4400, URZ ;  /* 0x0000440047057890 */ /* 0x000fe4000fffe0ff */
[----:B------:R-:W-:Y:S02]  /*3160*/  USHF.R.S32.HI UR8, URZ, 0x8, UR4 ;  /* 0x00000008ff087899 */ /* 0x000fe40008011404 */
[----:B------:R-:W-:-:S02]  /*3170*/  USHF.R.U32.HI UR4, URZ, 0x4, UR6 ;  /* 0x00000004ff047899 */ /* 0x000fc40008011606 */
[----:B------:R-:W-:Y:S02]  /*3180*/  UISETP.LT.AND UP0, UPT, UR8, 0x1, UPT ;  /* 0x000000010800788c */ /* 0x000fe4000bf01270 */
[----:B------:R-:W-:Y:S01]  /*3190*/  IMAD.U32 R12, RZ, RZ, UR8 ;  /* 0x00000008ff0c7e24 */ /* 0x000fe2000f8e00ff */
[----:B------:R-:W-:Y:S02]  /*31a0*/  ULOP3.LUT UR4, UR4, 0x3fff, URZ, 0xc0, !UPT ;  /* 0x00003fff04047892 */ /* 0x000fe4000f8ec0ff */
[----:B------:R-:W-:Y:S02]  /*31b0*/  USEL UR6, UR8, 0x1, !UP0 ;  /* 0x0000000108067887 */ /* 0x000fe4000c000000 */
[----:B------:R-:W-:Y:S02]  /*31c0*/  ULOP3.LUT UR73, UR4, 0x10000, URZ, 0xfc, !UPT ;  /* 0x0001000004497892 */ /* 0x000fe4000f8efcff */
[----:B------:R-:W-:Y:S02]  /*31d0*/  UIADD3 UR4, UPT, UPT, -UR6, URZ, URZ ;  /* 0x000000ff06047290 */ /* 0x000fe4000fffe1ff */
[----:B------:R-:W-:-:S04]  /*31e0*/  USHF.R.U32.HI UR5, URZ, 0x4, UR5 ;  /* 0x00000004ff057899 */ /* 0x000fc80008011605 */
[----:B------:R-:W-:Y:S01]  /*31f0*/  ULOP3.LUT UR5, UR5, 0x3fff, URZ, 0xc0, !UPT ;  /* 0x00003fff05057892 */ /* 0x000fe2000f8ec0ff */
[----:B------:R-:W-:-:S03]  /*3200*/  MOV R13, UR4 ;  /* 0x00000004000d7c02 */ /* 0x000fc60008000f00 */
[----:B------:R-:W-:Y:S01]  /*3210*/  ULOP3.LUT UR72, UR5, 0x10000, URZ, 0xfc, !UPT ;  /* 0x0001000005487892 */ /* 0x000fe2000f8efcff */
[----:B-1----:R-:W-:-:S13]  /*3220*/  R2UR UR8, R0 ;  /* 0x00000000000872ca */ /* 0x002fda00000e0000 */
[----:B------:R-:W-:-:S07]  /*3230*/  MOV R14, UR8 ;  /* 0x00000008000e7c02 */ /* 0x000fce0008000f00 */
.L_x_61:
[----:B------:R-:W-:Y:S02]  /*3240*/  LEA R0, R10, UR71, 0x3 ;  /* 0x000000470a007c11 */ /* 0x000fe4000f8e18ff */
[----:B------:R-:W-:Y:S02]  /*3250*/  SHF.L.U32 R5, R9, 0x1f, RZ ;  /* 0x0000001f09057819 */ /* 0x000fe400000006ff */
[----:B------:R-:W-:Y:S01]  /*3260*/  PLOP3.LUT P0, PT, PT, PT, UP3, 0x80, 0x8 ;  /* 0x000000000008781c */ /* 0x000fe20003f0f038 */
[----:B------:R-:W-:Y:S01]  /*3270*/  VIADD R3, R0, 0x80 ;  /* 0x0000008000037836 */ /* 0x000fe20000000000 */
[----:B-1----:R-:W1:Y:S02]  /*3280*/  SYNCS.PHASECHK.TRANS64.TRYWAIT P1, [R0+URZ+0x70], R5 ;  /* 0x00007005000075a7 */ /* 0x002e6400080211ff */
[----:B-1----:R-:W-:Y:S09]  /*3290*/  @!P1 BRA `(.L_x_55) ;  /* 0x0000005400b49947 */ /* 0x002ff20003800000 */
.L_x_144:
[----:B------:R-:W-:Y:S01]  /*32a0*/  LEA R4, R10, UR71, 0x4 ;  /* 0x000000470a047c11 */ /* 0x000fe2000f8e20ff */
[----:B------:R-:W-:Y:S01]  /*32b0*/  @UP3 ULEA UR4, UR9, UR71, 0x3 ;  /* 0x0000004709043291 */ /* 0x000fe2000f8e18ff */
[----:B------:R-:W-:Y:S01]  /*32c0*/  PLOP3.LUT P2, PT, PT, PT, PT, 0x80, 0x8 ;  /* 0x000000000008781c */ /* 0x000fe20003f4f070 */
[----:B------:R-:W-:Y:S01]  /*32d0*/  ULEA UR75, UR74, UR71, 0x3 ;  /* 0x000000474a4b7291 */ /* 0x000fe2000f8e18ff */
[----:B------:R-:W-:Y:S02]  /*32e0*/  PRMT R3, RZ, 0x654, R3 ;  /* 0x00000654ff037816 */ /* 0x000fe40000000003 */
[----:B-1----:R-:W1:Y:S01]  /*32f0*/  LDS.128 R4, [R4+0x100] ;  /* 0x0001000004047984 */ /* 0x002e620000000c00 */
[----:B------:R-:W-:Y:S02]  /*3300*/  @P0 SHF.L.U32 R2, R8, 0x1f, RZ ;  /* 0x0000001f08020819 */ /* 0x000fe400000006ff */
[----:B------:R-:W-:Y:S01]  /*3310*/  SHF.L.U32 R0, R11, 0x1f, RZ ;  /* 0x0000001f0b007819 */ /* 0x000fe200000006ff */
[----:B------:R-:W-:Y:S01]  /*3320*/  @!PT LDS RZ, [RZ] ;  /* 0x00000000fffff984 */ /* 0x000fe20000000800 */
[----:B------:R-:W-:Y:S01]  /*3330*/  @!PT LDS RZ, [RZ] ;  /* 0x00000000fffff984 */ /* 0x000fe20000000800 */
[----:B------:R-:W-:Y:S01]  /*3340*/  @!PT LDS RZ, [RZ] ;  /* 0x00000000fffff984 */ /* 0x000fe20000000800 */
[----:B------:R-:W-:Y:S01]  /*3350*/  @!PT LDS RZ, [RZ] ;  /* 0x00000000fffff984 */ /* 0x000fe20000000800 */
[----:B------:R2:W-:Y:S06]  /*3360*/  MEMBAR.ALL.CTA ;  /* 0x0000000000007992 */ /* 0x0005ec0000008000 */
[----:B--2---:R-:W2:Y:S01]  /*3370*/  FENCE.VIEW.ASYNC.S ;  /* 0x00000000000073c6 */ /* 0x004ea20000000000 */
[----:B------:R-:W-:Y:S01]  /*3380*/  R2UR UR6, R14 ;  /* 0x000000000e0672ca */ /* 0x000fe200000e0000 */
[----:B--2---:R2:W-:Y:S01]  /*3390*/  SYNCS.ARRIVE.TRANS64.RED.A1T0 RZ, [R3+URZ], RZ ;  /* 0x000000ff03ff79a7 */ /* 0x0045e200081004ff */
[----:B------:R2:W3:Y:S01]  /*33a0*/  @P0 SYNCS.PHASECHK.TRANS64.TRYWAIT P2, [UR4], R2 ;  /* 0x00000002ff0005a7 */ /* 0x0004e20008041104 */
[----:B------:R-:W-:Y:S01]  /*33b0*/  ULEA.HI UR4, UR74, UR74, URZ, 0x1 ;  /* 0x0000004a4a047291 */ /* 0x000fe2000f8f08ff */
[----:B-1----:R-:W-:-:S03]  /*33c0*/  LOP3.LUT P1, RZ, R6, 0x1, RZ, 0xc0, !PT ;  /* 0x0000000106ff7812 */ /* 0x002fc6000782c0ff */
[----:B------:R-:W-:Y:S02]  /*33d0*/  USHF.L.U32 UR5, UR4, 0x6, URZ ;  /* 0x0000000604057899 */ /* 0x000fe400080006ff */
[----:B------:R-:W-:Y:S02]  /*33e0*/  ULOP3.LUT UR8, UR4, 0xffe, URZ, 0xc0, !UPT ;  /* 0x00000ffe04087892 */ /* 0x000fe4000f8ec0ff */
[----:B------:R-:W-:Y:S02]  /*33f0*/  ULOP3.LUT UR4, UR5, 0xffffff80, URZ, 0xc0, !UPT ;  /* 0xffffff8005047892 */ /* 0x000fe4000f8ec0ff */
[----:B------:R-:W-:Y:S02]  /*3400*/  UIADD3 UR8, UPT, UPT, -UR8, UR74, URZ ;  /* 0x0000004a08087290 */ /* 0x000fe4000fffe1ff */
[----:B------:R-:W-:Y:S01]  /*3410*/  UIADD3 UR4, UPT, UPT, UR6, UR4, URZ ;  /* 0x0000000406047290 */ /* 0x000fe2000fffe0ff */
[----:B------:R-:W1:Y:S03]  /*3420*/  SYNCS.PHASECHK.TRANS64.TRYWAIT P0, [UR75+0xb0], R0 ;  /* 0x0000b000ff0075a7 */ /* 0x000e66000800114b */
[----:B------:R-:W-:Y:S01]  /*3430*/  ULEA UR8, UR8, UR4, 0x14 ;  /* 0x0000000408087291 */ /* 0x000fe2000f8ea0ff */
[----:B-123--:R-:W-:Y:S11]  /*3440*/  @!P0 BRA `(.L_x_56) ;  /* 0x00000054005c8947 */ /* 0x00eff60003800000 */
.L_x_146:
[----:B------:R-:W-:Y:S01]  /*3450*/  IADD3 R10, PT, PT, R10, 0x1, RZ ;  /* 0x000000010a0a7810 */ /* 0x000fe20007ffe0ff */
[----:B------:R-:W-:Y:S06]  /*3460*/  BRA.U !UP3, `(.L_x_57) ;  /* 0x000000050bec7547 */ /* 0x000fec000b800000 */
[----:B------:R-:W-:Y:S01]  /*3470*/  R2UR UR69, R13 ;  /* 0x000000000d4572ca */ /* 0x000fe200000e0000 */
[----:B------:R-:W-:Y:S01]  /*3480*/  UPLOP3.LUT UP4, UPT, UPT, UPT, UPT, 0x40, 0x4 ;  /* 0x000000000004789c */ /* 0x000fe20003f8e870 */
[----:B------:R-:W-:Y:S01]  /*3490*/  R2UR UR68, R12 ;  /* 0x000000000c4472ca */ /* 0x000fe200000e0000 */
[----:B------:R-:W-:-:S14]  /*34a0*/  UMOV UR7, UR9 ;  /* 0x0000000900077c82 */ /* 0x000fdc0008000000 */
.L_x_60:
[----:B------:R-:W-:Y:S02]  /*34b0*/  UIADD3 UR69, UPT, UPT, UR69, 0x1, URZ ;  /* 0x0000000145457890 */ /* 0x000fe4000fffe0ff */
[----:B--2---:R-:W-:Y:S02]  /*34c0*/  ULEA UR5, UR7, UR71, 0x3 ;  /* 0x0000004707057291 */ /* 0x004fe4000f8e18ff */
[----:B------:R-:W-:Y:S01]  /*34d0*/  UISETP.NE.AND UP0, UPT, UR69, URZ, UPT ;  /* 0x000000ff4500728c */ /* 0x000fe2000bf05270 */
[----:B------:R-:W-:Y:S10]  /*34e0*/  @P2 BRA `(.L_x_58) ;  /* 0x00000000000c2947 */ /* 0x000ff40003800000 */
[----:B-1----:R-:W-:Y:S04]  /*34f0*/  SHF.L.U32 R3, R8, 0x1f, RZ ;  /* 0x0000001f08037819 */ /* 0x002fe800000006ff */
[----:B------:R-:W1:Y:S02]  /*3500*/  SYNCS.PHASECHK.TRANS64.TRYWAIT P0, [UR5], R3 ;  /* 0x00000003ff0075a7 */ /* 0x000e640008001105 */
[----:B-1----:R-:W-:Y:S05]  /*3510*/  @!P0 BRA `(.L_x_59) ;  /* 0x0000005400408947 */ /* 0x002fea0003800000 */
.L_x_58:
[----:B------:R-:W-:Y:S01]  /*3520*/  UISETP.NE.AND UP1, UPT, UR68, 0x1, UPT ;  /* 0x000000014400788c */ /* 0x000fe2000bf25270 */
[----:B------:R-:W-:Y:S01]  /*3530*/  PLOP3.LUT P2, PT, PT, PT, PT, 0x80, 0x8 ;  /* 0x000000000008781c */ /* 0x000fe20003f4f070 */
[----:B------:R-:W-:Y:S01]  /*3540*/  UIADD3 UR9, UPT, UPT, UR7, 0x1, URZ ;  /* 0x0000000107097890 */ /* 0x000fe2000fffe0ff */
[----:B-1----:R-:W-:Y:S01]  /*3550*/  MOV.SPILL R3, UR75 ;  /* 0x0000004b00037c02 */ /* 0x002fe20009000f00 */
[----:B------:R-:W-:Y:S01]  /*3560*/  UIADD3 UR70, UPT, UPT, UR5, 0x10, URZ ;  /* 0x0000001005467890 */ /* 0x000fe2000fffe0ff */
[----:B------:R-:W-:Y:S01]  /*3570*/  MOV.SPILL R2, UR74 ;  /* 0x0000004a00027c02 */ /* 0x000fe20009000f00 */
[----:B------:R-:W-:Y:S01]  /*3580*/  UISETP.NE.AND UP2, UPT, UR9, 0x2, UPT ;  /* 0x000000020900788c */ /* 0x000fe2000bf45270 */
[----:B------:R-:W-:Y:S01]  /*3590*/  PLOP3.LUT P0, PT, PT, PT, UP1, 0x80, 0x8 ;  /* 0x000000000008781c */ /* 0x000fe20003f0f018 */
[----:B------:R-:W-:Y:S02]  /*35a0*/  ULEA UR6, UR7, UR73, 0xc ;  /* 0x0000004907067291 */ /* 0x000fe4000f8e60ff */
[----:B------:R-:W-:Y:S02]  /*35b0*/  USEL UR5, URZ, 0x1, UP2 ;  /* 0x00000001ff057887 */ /* 0x000fe40009000000 */
[----:B------:R-:W-:Y:S02]  /*35c0*/  USEL UR9, UR9, URZ, UP2 ;  /* 0x000000ff09097287 */ /* 0x000fe40009000000 */
[----:B------:R-:W-:Y:S02]  /*35d0*/  ULEA UR4, UR7, UR72, 0xb ;  /* 0x0000004807047291 */ /* 0x000fe4000f8e58ff */
[----:B------:R-:W-:Y:S01]  /*35e0*/  @UP1 ULEA UR7, UR9, UR71, 0x3 ;  /* 0x0000004709071291 */ /* 0x000fe2000f8e18ff */
[----:B------:R-:W-:Y:S01]  /*35f0*/  LOP3.LUT R8, R8, UR5, RZ, 0x3c, !PT ;  /* 0x0000000508087c12 */ /* 0x000fe2000f8e3cff */
[----:B------:R-:W-:Y:S02]  /*3600*/  UIADD3 UR20, UPT, UPT, UR6, 0x2, URZ ;  /* 0x0000000206147890 */ /* 0x000fe4000fffe0ff */
[----:B------:R-:W-:Y:S01]  /*3610*/  UIADD3 UR18, UPT, UPT, UR4, 0x2, URZ ;  /* 0x0000000204127890 */ /* 0x000fe2000fffe0ff */
[----:B------:R-:W-:Y:S01]  /*3620*/  @P0 SHF.L.U32 R0, R8, 0x1f, RZ ;  /* 0x0000001f08000819 */ /* 0x000fe200000006ff */
[----:B------:R-:W-:Y:S02]  /*3630*/  UIADD3 UR14, UPT, UPT, UR6, 0x4, URZ ;  /* 0x00000004060e7890 */ /* 0x000fe4000fffe0ff */
[----:B------:R-:W-:Y:S01]  /*3640*/  UIADD3 UR12, UPT, UPT, UR4, 0x4, URZ ;  /* 0x00000004040c7890 */ /* 0x000fe2000fffe0ff */
[----:B------:R2:W3:Y:S01]  /*3650*/  @P0 SYNCS.PHASECHK.TRANS64.TRYWAIT P2, [UR7], R0 ;  /* 0x00000000ff0005a7 */ /* 0x0004e20008041107 */
[----:B------:R-:W-:Y:S02]  /*3660*/  UIADD3 UR66, UPT, UPT, UR6, 0x6, URZ ;  /* 0x0000000606427890 */ /* 0x000fe4000fffe0ff */
        /* <DEDUP_REMOVED lines=24> */
[----:B------:R-:W-:Y:S01]  /*37f0*/  UIADD3 UR68, UPT, UPT, UR68, -0x1, URZ ;  /* 0xffffffff44447890 */ /* 0x000fe2000fffe0ff */
[----:B------:R-:W-:Y:S01]  /*3800*/  UMOV UR7, 0x40004040 ;  /* 0x4000404000077882 */ /* 0x000fe20000000000 */
[----:B------:R-:W-:Y:S01]  /*3810*/  UMOV UR74, 0x0 ;  /* 0x00000000004a7882 */ /* 0x000fe20000000000 */
[----:B------:R-:W-:Y:S01]  /*3820*/  UMOV UR75, 0x4200010 ;  /* 0x04200010004b7882 */ /* 0x000fe20000000000 */
[----:B------:R-:W-:Y:S01]  /*3830*/  UMOV UR5, 0x40004040 ;  /* 0x4000404000057882 */ /* 0x000fe20000000000 */
[----:B------:R-:W-:Y:S01]  /*3840*/  UMOV UR21, 0x40004040 ;  /* 0x4000404000157882 */ /* 0x000fe20000000000 */
[----:B------:R1:W-:Y:S01]  /*3850*/  UTCHMMA gdesc[UR4], gdesc[UR6], tmem[UR8], tmem[UR74], idesc[UR75], UP4 ;  /* 0x00ff4a06040075ea */ /* 0x0003e2000a000008 */
[----:B------:R-:W-:Y:S01]  /*3860*/  UPLOP3.LUT UP4, UPT, UPT, UPT, UPT, 0x80, 0x8 ;  /* 0x000000000008789c */ /* 0x000fe20003f8f070 */
[----:B------:R-:W-:Y:S01]  /*3870*/  UMOV UR19, 0x40004040 ;  /* 0x4000404000137882 */ /* 0x000fe20000000000 */
[----:B------:R-:W-:Y:S01]  /*3880*/  UMOV UR15, 0x40004040 ;  /* 0x40004040000f7882 */ /* 0x000fe20000000000 */
[----:B------:R4:W-:Y:S01]  /*3890*/  UTCHMMA gdesc[UR18], gdesc[UR20], tmem[UR8], tmem[UR74], idesc[UR75], UPT ;  /* 0x00ff4a14120075ea */ /* 0x0009e2000b800008 */
[----:B------:R-:W-:Y:S01]  /*38a0*/  UMOV UR13, 0x40004040 ;  /* 0x40004040000d7882 */ /* 0x000fe20000000000 */
        /* <DEDUP_REMOVED lines=18> */
[----:B-1----:R-:W-:Y:S01]  /*39d0*/  UIADD3 UR4, UPT, UPT, UR4, 0x606, URZ ;  /* 0x0000060604047890 */ /* 0x002fe2000fffe0ff */
[----:B------:R-:W-:Y:S01]  /*39e0*/  UMOV UR6, 0x0 ;  /* 0x0000000000067882 */ /* 0x000fe20000000000 */
[----:B------:R-:W-:Y:S01]  /*39f0*/  UMOV UR7, 0x4200010 ;  /* 0x0420001000077882 */ /* 0x000fe20000000000 */
[----:B------:R-:W-:Y:S01]  /*3a00*/  UMOV UR31, 0x40004040 ;  /* 0x40004040001f7882 */ /* 0x000fe20000000000 */
[----:B----4-:R-:W-:Y:S01]  /*3a10*/  UMOV UR20, 0x0 ;  /* 0x0000000000147882 */ /* 0x010fe20000000000 */
[----:B------:R-:W-:Y:S01]  /*3a20*/  UMOV UR21, 0x4200010 ;  /* 0x0420001000157882 */ /* 0x000fe20000000000 */
[----:B------:R-:W-:Y:S01]  /*3a30*/  UMOV UR18, 0x0 ;  /* 0x0000000000127882 */ /* 0x000fe20000000000 */
[----:B------:R1:W-:Y:S01]  /*3a40*/  UTCHMMA gdesc[UR12], gdesc[UR14], tmem[UR8], tmem[UR20], idesc[UR21], UPT ;  /* 0x00ff140e0c0075ea */ /* 0x0003e2000b800008 */
[----:B------:R-:W-:Y:S01]  /*3a50*/  UTCHMMA gdesc[UR64], gdesc[UR66], tmem[UR8], tmem[UR20], idesc[UR21], UPT ;  /* 0x00ff1442400075ea */ /* 0x000fe2000b800008 */
[----:B------:R-:W-:Y:S01]  /*3a60*/  UMOV UR19, 0x4200010 ;  /* 0x0420001000137882 */ /* 0x000fe20000000000 */
[----:B------:R-:W-:Y:S01]  /*3a70*/  UTCHMMA gdesc[UR60], gdesc[UR62], tmem[UR8], tmem[UR20], idesc[UR21], UPT ;  /* 0x00ff143e3c0075ea */ /* 0x000fe2000b800008 */
[----:B------:R-:W-:Y:S01]  /*3a80*/  UTCHMMA gdesc[UR56], gdesc[UR58], tmem[UR8], tmem[UR18], idesc[UR19], UPT ;  /* 0x00ff123a380075ea */ /* 0x000fe2000b800008 */
[----:B------:R-:W-:Y:S01]  /*3a90*/  UTCHMMA gdesc[UR52], gdesc[UR54], tmem[UR8], tmem[UR18], idesc[UR19], UPT ;  /* 0x00ff1236340075ea */ /* 0x000fe2000b800008 */
[----:B------:R-:W-:Y:S01]  /*3aa0*/  UTCHMMA gdesc[UR48], gdesc[UR50], tmem[UR8], tmem[UR18], idesc[UR19], UPT ;  /* 0x00ff1232300075ea */ /* 0x000fe2000b800008 */
[----:B------:R-:W-:Y:S01]  /*3ab0*/  UTCHMMA gdesc[UR44], gdesc[UR46], tmem[UR8], tmem[UR6], idesc[UR7], UPT ;  /* 0x00ff062e2c0075ea */ /* 0x000fe2000b800008 */
[----:B------:R-:W-:Y:S01]  /*3ac0*/  UMOV UR29, 0x40004040 ;  /* 0x40004040001d7882 */ /* 0x000fe20000000000 */
[----:B------:R-:W-:Y:S01]  /*3ad0*/  UMOV UR27, 0x40004040 ;  /* 0x40004040001b7882 */ /* 0x000fe20000000000 */
[----:B------:R-:W-:Y:S01]  /*3ae0*/  UMOV UR25, 0x40004040 ;  /* 0x4000404000197882 */ /* 0x000fe20000000000 */
[----:B------:R-:W-:Y:S01]  /*3af0*/  UMOV UR23, 0x40004040 ;  /* 0x4000404000177882 */ /* 0x000fe20000000000 */
[----:B------:R-:W-:Y:S01]  /*3b00*/  UMOV UR17, 0x40004040 ;  /* 0x4000404000117882 */ /* 0x000fe20000000000 */
[----:B------:R-:W-:Y:S01]  /*3b10*/  UMOV UR11, 0x40004040 ;  /* 0x40004040000b7882 */ /* 0x000fe20000000000 */
[----:B------:R-:W-:Y:S02]  /*3b20*/  R2UR.FILL UR75, R3 ;  /* 0x00000000034b72ca */ /* 0x000fe400004e0000 */
[----:B------:R-:W-:Y:S01]  /*3b30*/  R2UR.FILL UR74, R2 ;  /* 0x00000000024a72ca */ /* 0x000fe200004e0000 */
[----:B-1----:R-:W-:Y:S01]  /*3b40*/  UMOV UR12, 0x0 ;  /* 0x00000000000c7882 */ /* 0x002fe20000000000 */
[----:B------:R-:W-:Y:S01]  /*3b50*/  UMOV UR13, 0x4200010 ;  /* 0x04200010000d7882 */ /* 0x000fe20000000000 */
[----:B------:R-:W-:Y:S01]  /*3b60*/  UMOV UR14, 0x0 ;  /* 0x00000000000e7882 */ /* 0x000fe20000000000 */
[----:B------:R-:W-:Y:S01]  /*3b70*/  UTCHMMA gdesc[UR40], gdesc[UR42], tmem[UR8], tmem[UR12], idesc[UR13], UPT ;  /* 0x00ff0c2a280075ea */ /* 0x000fe2000b800008 */
[----:B------:R-:W-:Y:S01]  /*3b80*/  UTCHMMA gdesc[UR36], gdesc[UR38], tmem[UR8], tmem[UR6], idesc[UR7], UPT ;  /* 0x00ff0626240075ea */ /* 0x000fe2000b800008 */
[----:B------:R-:W-:Y:S01]  /*3b90*/  UMOV UR15, 0x4200010 ;  /* 0x04200010000f7882 */ /* 0x000fe20000000000 */
[----:B------:R-:W-:Y:S01]  /*3ba0*/  UTCHMMA gdesc[UR32], gdesc[UR34], tmem[UR8], tmem[UR18], idesc[UR19], UPT ;  /* 0x00ff1222200075ea */ /* 0x000fe2000b800008 */
[----:B------:R-:W-:Y:S01]  /*3bb0*/  UTCHMMA gdesc[UR28], gdesc[UR30], tmem[UR8], tmem[UR14], idesc[UR15], UPT ;  /* 0x00ff0e1e1c0075ea */ /* 0x000fe2000b800008 */
[----:B------:R-:W-:Y:S01]  /*3bc0*/  UTCHMMA gdesc[UR24], gdesc[UR26], tmem[UR8], tmem[UR12], idesc[UR13], UPT ;  /* 0x00ff0c1a180075ea */ /* 0x000fe2000b800008 */
[----:B------:R1:W-:Y:S01]  /*3bd0*/  UTCHMMA gdesc[UR16], gdesc[UR22], tmem[UR8], tmem[UR6], idesc[UR7], UPT ;  /* 0x00ff0616100075ea */ /* 0x0003e2000b800008 */
[----:B------:R2:W-:Y:S01]  /*3be0*/  UTCHMMA gdesc[UR4], gdesc[UR10], tmem[UR8], tmem[UR76], idesc[UR77], UPT ;  /* 0x00ff4c0a040075ea */ /* 0x0005e2000b800008 */
[----:B------:R2:W-:Y:S01]  /*3bf0*/  UTCBAR [UR70], URZ ;  /* 0x000000ff460073e9 */ /* 0x0005e200080000ff */
[----:B-1----:R-:W-:Y:S01]  /*3c00*/  UMOV UR7, UR9 ;  /* 0x0000000900077c82 */ /* 0x002fe20008000000 */
[----:B---3--:R-:W-:Y:S05]  /*3c10*/  BRA.U UP0, `(.L_x_60) ;  /* 0xfffffff900247547 */ /* 0x008fea000b83ffff */
.L_x_57:
[----:B--2---:R-:W-:Y:S01]  /*3c20*/  UIADD3 UR4, UPT, UPT, UR74, 0x1, URZ ;  /* 0x000000014a047890 */ /* 0x004fe2000fffe0ff */
[C---:B------:R-:W-:Y:S01]  /*3c30*/  ISETP.NE.AND P0, PT, R10.reuse, 0x2, PT ;  /* 0x000000020a00780c */ /* 0x040fe20003f05270 */
[----:B------:R-:W-:Y:S02]  /*3c40*/  UIADD3 UR5, UPT, UPT, UR75, 0x90, URZ ;  /* 0x000000904b057890 */ /* 0x000fe4000fffe0ff */
[----:B------:R-:W-:Y:S01]  /*3c50*/  UISETP.NE.AND UP0, UPT, UR4, 0x4, UPT ;  /* 0x000000040400788c */ /* 0x000fe2000bf05270 */
[----:B-1----:R-:W-:Y:S02]  /*3c60*/  SEL R0, RZ, 0x1, P0 ;  /* 0x00000001ff007807 */ /* 0x002fe40000000000 */
[----:B------:R-:W-:Y:S01]  /*3c70*/  SEL R10, R10, RZ, P0 ;  /* 0x000000ff0a0a7207 */ /* 0x000fe20000000000 */
[----:B------:R-:W-:Y:S01]  /*3c80*/  USEL UR6, URZ, 0x1, UP0 ;  /* 0x00000001ff067887 */ /* 0x000fe20008000000 */
[----:B------:R-:W-:Y:S01]  /*3c90*/  LOP3.LUT R9, R9, R0, RZ, 0x3c, !PT ;  /* 0x0000000009097212 */ /* 0x000fe200078e3cff */
[----:B------:R-:W-:Y:S01]  /*3ca0*/  USEL UR74, UR4, URZ, UP0 ;  /* 0x000000ff044a7287 */ /* 0x000fe20008000000 */
[----:B------:R1:W-:Y:S03]  /*3cb0*/  UTCBAR [UR5], URZ ;  /* 0x000000ff050073e9 */ /* 0x0003e600080000ff */
[----:B------:R-:W-:Y:S01]  /*3cc0*/  LOP3.LUT R11, R11, UR6, RZ, 0x3c, !PT ;  /* 0x000000060b0b7c12 */ /* 0x000fe2000f8e3cff */
[----:B------:R-:W-:Y:S07]  /*3cd0*/  @P1 BRA `(.L_x_61) ;  /* 0xfffffff400581947 */ /* 0x000fee000383ffff */
[----:B------:R-:W2:Y:S01]  /*3ce0*/  S2UR UR8, SR_CgaCtaId ;  /* 0x00000000000879c3 */ /* 0x000ea20000008800 */
[----:B------:R-:W-:Y:S01]  /*3cf0*/  ELECT P0, URZ, PT ;  /* 0x0000000000ff782f */ /* 0x000fe20003800000 */
[----:B------:R-:W-:Y:S01]  /*3d00*/  IMAD.MOV.U32 R0, RZ, RZ, 0x1 ;  /* 0x00000001ff007424 */ /* 0x000fe200078e00ff */
[----:B------:R-:W-:Y:S01]  /*3d10*/  UIADD3 UR71, UPT, UPT, UR71, 0xb0, URZ ;  /* 0x000000b047477890 */ /* 0x000fe2000fffe0ff */
[----:B------:R-:W-:Y:S01]  /*3d20*/  SHF.L.U32 R3, R11, 0x1f, RZ ;  /* 0x0000001f0b037819 */ /* 0x000fe200000006ff */
[----:B------:R-:W-:-:S03]  /*3d30*/  UMOV UR4, 0x40 ;  /* 0x0000004000047882 */ /* 0x000fc60000000000 */
[----:B------:R-:W-:Y:S01]  /*3d40*/  UVIRTCOUNT.DEALLOC.SMPOOL 0x80 ;  /* 0x000000800000784c */ /* 0x000fe20000000000 */
[----:B--2---:R-:W-:Y:S02]  /*3d50*/  ULEA UR8, UR8, UR4, 0x18 ;  /* 0x0000000408087291 */ /* 0x004fe4000f8ec0ff */
[----:B------:R-:W-:-:S07]  /*3d60*/  ULEA UR4, UR74, UR71, 0x3 ;  /* 0x000000474a047291 */ /* 0x000fce000f8e18ff */
[----:B------:R2:W-:Y:S02]  /*3d70*/  @P0 STS.U8 [UR8+0x1c], R0 ;  /* 0x00001c00ff000988 */ /* 0x0005e40008000008 */
[----:B------:R-:W3:Y:S02]  /*3d80*/  SYNCS.PHASECHK.TRANS64.TRYWAIT P0, [UR4], R3 ;  /* 0x00000003ff0075a7 */ /* 0x000ee40008001104 */
[----:B--23--:R-:W-:Y:S05]  /*3d90*/  @!P0 BRA `(.L_x_62) ;  /* 0x0000004c00388947 */ /* 0x00cfea0003800000 */
.L_x_149:
[----:B------:R-:W-:-:S04]  /*3da0*/  UIADD3 UR4, UPT, UPT, UR74, 0x1, URZ ;  /* 0x000000014a047890 */ /* 0x000fc8000fffe0ff */
[----:B------:R-:W-:-:S04]  /*3db0*/  UISETP.NE.AND UP0, UPT, UR4, 0x4, UPT ;  /* 0x000000040400788c */ /* 0x000fc8000bf05270 */
[----:B------:R-:W-:Y:S02]  /*3dc0*/  USEL UR6, URZ, 0x1, UP0 ;  /* 0x00000001ff067887 */ /* 0x000fe40008000000 */
[----:B------:R-:W-:-:S04]  /*3dd0*/  USEL UR4, UR4, URZ, UP0 ;  /* 0x000000ff04047287 */ /* 0x000fc80008000000 */
[----:B-1----:R-:W-:Y:S01]  /*3de0*/  ULEA UR5, UR4, UR71, 0x3 ;  /* 0x0000004704057291 */ /* 0x002fe2000f8e18ff */
[----:B------:R-:W-:-:S04]  /*3df0*/  LOP3.LUT R2, R11, UR6, RZ, 0x3c, !PT ;  /* 0x000000060b027c12 */ /* 0x000fc8000f8e3cff */
[----:B--2---:R-:W-:-:S04]  /*3e00*/  SHF.L.U32 R3, R2, 0x1f, RZ ;  /* 0x0000001f02037819 */ /* 0x004fc800000006ff */
[----:B------:R-:W1:Y:S02]  /*3e10*/  SYNCS.PHASECHK.TRANS64.TRYWAIT P0, [UR5], R3 ;  /* 0x00000003ff0075a7 */ /* 0x000e640008001105 */
[----:B-1----:R-:W-:Y:S05]  /*3e20*/  @!P0 BRA `(.L_x_63) ;  /* 0x0000004c002c8947 */ /* 0x002fea0003800000 */
.L_x_151:
[----:B------:R-:W-:-:S04]  /*3e30*/  UIADD3 UR4, UPT, UPT, UR4, 0x1, URZ ;  /* 0x0000000104047890 */ /* 0x000fc8000fffe0ff */
[----:B------:R-:W-:-:S04]  /*3e40*/  UISETP.NE.AND UP0, UPT, UR4, 0x4, UPT ;  /* 0x000000040400788c */ /* 0x000fc8000bf05270 */
[----:B------:R-:W-:Y:S02]  /*3e50*/  USEL UR6, URZ, 0x1, UP0 ;  /* 0x00000001ff067887 */ /* 0x000fe40008000000 */
[----:B------:R-:W-:-:S04]  /*3e60*/  USEL UR4, UR4, URZ, UP0 ;  /* 0x000000ff04047287 */ /* 0x000fc80008000000 */
[----:B------:R-:W-:Y:S01]  /*3e70*/  ULEA UR5, UR4, UR71, 0x3 ;  /* 0x0000004704057291 */ /* 0x000fe2000f8e18ff */
[----:B------:R-:W-:-:S04]  /*3e80*/  LOP3.LUT R2, R2, UR6, RZ, 0x3c, !PT ;  /* 0x0000000602027c12 */ /* 0x000fc8000f8e3cff */
[----:B-1----:R-:W-:-:S04]  /*3e90*/  SHF.L.U32 R3, R2, 0x1f, RZ ;  /* 0x0000001f02037819 */ /* 0x002fc800000006ff */
[----:B------:R-:W1:Y:S02]  /*3ea0*/  SYNCS.PHASECHK.TRANS64.TRYWAIT P0, [UR5], R3 ;  /* 0x00000003ff0075a7 */ /* 0x000e640008001105 */
[----:B-1----:R-:W-:Y:S05]  /*3eb0*/  @!P0 BRA `(.L_x_64) ;  /* 0x0000004c00208947 */ /* 0x002fea0003800000 */
.L_x_153:
[----:B------:R-:W-:-:S04]  /*3ec0*/  UIADD3 UR4, UPT, UPT, UR4, 0x1, URZ ;  /* 0x0000000104047890 */ /* 0x000fc8000fffe0ff */
[----:B------:R-:W-:-:S04]  /*3ed0*/  UISETP.NE.AND UP0, UPT, UR4, 0x4, UPT ;  /* 0x000000040400788c */ /* 0x000fc8000bf05270 */
[----:B------:R-:W-:Y:S02]  /*3ee0*/  USEL UR5, URZ, 0x1, UP0 ;  /* 0x00000001ff057887 */ /* 0x000fe40008000000 */
[----:B------:R-:W-:-:S04]  /*3ef0*/  USEL UR4, UR4, URZ, UP0 ;  /* 0x000000ff04047287 */ /* 0x000fc80008000000 */
[----:B------:R-:W-:Y:S01]  /*3f00*/  ULEA UR4, UR4, UR71, 0x3 ;  /* 0x0000004704047291 */ /* 0x000fe2000f8e18ff */
[----:B-1----:R-:W-:-:S04]  /*3f10*/  LOP3.LUT R3, R2, UR5, RZ, 0x3c, !PT ;  /* 0x0000000502037c12 */ /* 0x002fc8000f8e3cff */
[----:B------:R-:W-:-:S04]  /*3f20*/  SHF.L.U32 R3, R3, 0x1f, RZ ;  /* 0x0000001f03037819 */ /* 0x000fc800000006ff */
[----:B------:R-:W1:Y:S02]  /*3f30*/  SYNCS.PHASECHK.TRANS64.TRYWAIT P0, [UR4], R3 ;  /* 0x00000003ff0075a7 */ /* 0x000e640008001104 */
[----:B-1----:R-:W-:Y:S05]  /*3f40*/  @!P0 BRA `(.L_x_65) ;  /* 0x0000004c00148947 */ /* 0x002fea0003800000 */
.L_x_155:
[----:B------:R-:W-:Y:S01]  /*3f50*/  NOP ;  /* 0x0000000000007918 */ /* 0x000fe20000000000 */
[----:B-1----:R-:W1:Y:S01]  /*3f60*/  LDS R0, [UR8+0x14] ;  /* 0x00001408ff007984 */ /* 0x002e620008000800 */
[----:B------:R-:W-:Y:S01]  /*3f70*/  R2UR UR4, R14 ;  /* 0x000000000e0472ca */ /* 0x000fe200000e0000 */
[----:B------:R-:W-:Y:S01]  /*3f80*/  UMOV UR5, 0xffff ;  /* 0x0000ffff00057882 */ /* 0x000fe20000000000 */
[----:B------:R-:W-:-:S11]  /*3f90*/  UMOV UR6, 0x1 ;  /* 0x0000000100067882 */ /* 0x000fd60000000000 */
[----:B------:R-:W-:-:S04]  /*3fa0*/  ULOP3.LUT UR4, UR4, 0xffff, URZ, 0xc0, !UPT ;  /* 0x0000ffff04047892 */ /* 0x000fc8000f8ec0ff */
[----:B------:R-:W-:-:S04]  /*3fb0*/  USHF.R.U32.HI UR4, URZ, 0x5, UR4 ;  /* 0x00000005ff047899 */ /* 0x000fc80008011604 */
[----:B------:R-:W-:Y:S02]  /*3fc0*/  USHF.L.U32 UR5, UR5, UR4, URZ ;  /* 0x0000000405057299 */ /* 0x000fe400080006ff */
[----:B------:R-:W-:-:S04]  /*3fd0*/  USHF.L.U32 UR4, UR6, UR4, URZ ;  /* 0x0000000406047299 */ /* 0x000fc800080006ff */
[----:B-1----:R-:W-:-:S04]  /*3fe0*/  LOP3.LUT R0, R0, UR5, RZ, 0xc0, !PT ;  /* 0x0000000500007c12 */ /* 0x002fc8000f8ec0ff */
[----:B------:R-:W-:-:S13]  /*3ff0*/  ISETP.NE.AND P0, PT, R0, UR5, PT ;  /* 0x0000000500007c0c */ /* 0x000fda000bf05270 */
[----:B------:R-:W-:Y:S05]  /*4000*/  @P0 BRA `(.L_x_66) ;  /* 0x0000000000580947 */ /* 0x000fea0003800000 */
[----:B------:R-:W1:Y:S02]  /*4010*/  LDS R0, [UR8+0x18] ;  /* 0x00001808ff007984 */ /* 0x000e640008000800 */
[----:B-1----:R-:W-:-:S04]  /*4020*/  LOP3.LUT R0, R0, UR4, RZ, 0xc0, !PT ;  /* 0x0000000400007c12 */ /* 0x002fc8000f8ec0ff */
[----:B------:R-:W-:-:S13]  /*4030*/  ISETP.NE.AND P0, PT, R0, UR4, PT ;  /* 0x0000000400007c0c */ /* 0x000fda000bf05270 */
[----:B------:R-:W-:Y:S05]  /*4040*/  @P0 BRA `(.L_x_67) ;  /* 0x00000000003c0947 */ /* 0x000fea0003800000 */
[----:B------:R-:W1:Y:S01]  /*4050*/  S2R R2, SR_LANEID ;  /* 0x0000000000027919 */ /* 0x000e620000000000 */
[----:B------:R-:W-:Y:S01]  /*4060*/  ULOP3.LUT UR5, URZ, UR5, URZ, 0x33, !UPT ;  /* 0x00000005ff057292 */ /* 0x000fe2000f8e33ff */
[----:B------:R-:W-:Y:S01]  /*4070*/  LOP3.LUT R4, RZ, UR4, RZ, 0x33, !PT ;  /* 0x00000004ff047c12 */ /* 0x000fe2000f8e33ff */
[----:B------:R-:W-:Y:S02]  /*4080*/  VOTEU.ANY UR4, UPT, PT ;  /* 0x0000000000047886 */ /* 0x000fe400038e0100 */
[----:B------:R-:W-:Y:S01]  /*4090*/  UFLO.U32 UR4, UR4 ;  /* 0x00000004000472bd */ /* 0x000fe200080e0000 */
[----:B------:R-:W2:Y:S01]  /*40a0*/  REDUX UR6, R4 ;  /* 0x00000000040673c4 */ /* 0x000ea20000000000 */
[----:B------:R-:W-:-:S06]  /*40b0*/  IMAD.U32 R0, RZ, RZ, UR5 ;  /* 0x00000005ff007e24 */ /* 0x000fcc000f8e00ff */
[----:B------:R3:W-:Y:S01]  /*40c0*/  UTCATOMSWS.AND URZ, UR5 ;  /* 0x0000000500ff79e3 */ /* 0x0007e20008000000 */
[----:B------:R-:W4:Y:S01]  /*40d0*/  REDUX UR7, R0 ;  /* 0x00000000000773c4 */ /* 0x000f220000000000 */
[----:B-1----:R-:W-:Y:S01]  /*40e0*/  ISETP.EQ.U32.AND P0, PT, R2, UR4, PT ;  /* 0x0000000402007c0c */ /* 0x002fe2000bf02070 */
[----:B--2---:R-:W-:Y:S01]  /*40f0*/  IMAD.U32 R2, RZ, RZ, UR6 ;  /* 0x00000006ff027e24 */ /* 0x004fe2000f8e00ff */
[----:B----4-:R-:W-:-:S11]  /*4100*/  MOV R3, UR7 ;  /* 0x0000000700037c02 */ /* 0x010fd60008000f00 */
[----:B------:R3:W-:Y:S04]  /*4110*/  @P0 ATOMS.AND RZ, [UR8+0x14], R3 ;  /* 0x00001403ffff098c */ /* 0x0007e8000a800008 */
[----:B------:R3:W-:Y:S01]  /*4120*/  @P0 ATOMS.AND RZ, [UR8+0x18], R2 ;  /* 0x00001802ffff098c */ /* 0x0007e2000a800008 */
[----:B------:R-:W-:Y:S05]  /*4130*/  BRA `(.L_x_68) ;  /* 0x0000000000147947 */ /* 0x000fea0003800000 */
.L_x_67:
[----:B------:R-:W-:Y:S02]  /*4140*/  MOV R2, 0x4160 ;  /* 0x0000416000027802 */ /* 0x000fe40000000f00 */
[----:B-----5:R-:W-:Y:S05]  /*4150*/  CALL.REL.NOINC `($__internal_0_$__cuda_sm10x_tcgen05_guardrail_trap_col_being_dealloced_not_returned_by_alloc) ;  /* 0x0000004c00f87944 */ /* 0x020fea0003c00000 */
[----:B------:R-:W-:Y:S05]  /*4160*/  BRA `(.L_x_68) ;  /* 0x0000000000087947 */ /* 0x000fea0003800000 */
.L_x_66:
[----:B------:R-:W-:Y:S02]  /*4170*/  MOV R2, 0x4190 ;  /* 0x0000419000027802 */ /* 0x000fe40000000f00 */
[----:B-----5:R-:W-:Y:S05]  /*4180*/  CALL.REL.NOINC `($__internal_2_$__cuda_sm10x_tcgen05_guardrail_trap_unallocated_columns_being_dealloced) ;  /* 0x0000005000047944 */ /* 0x020fea0003c00000 */
.L_x_68:
[----:B------:R-:W-:Y:S01]  /*4190*/  NOP ;  /* 0x0000000000007918 */ /* 0x000fe20000000000 */
[----:B---3--:R-:W-:Y:S05]  /*41a0*/  EXIT ;  /* 0x000000000000794d */ /* 0x008fea0003800000 */
.L_x_50:
[----:B------:R-:W-:-:S09]  /*41b0*/  UISETP.NE.OR UP2, UPT, UR10, 0x3, !UP2 ;  /* 0x000000030a00788c */ /* 0x000fd2000d745670 */
[----:B------:R-:W-:Y:S05]  /*41c0*/  BRA.U UP2, `(.L_x_69) ;  /* 0x0000001102187547 */ /* 0x000fea000b800000 */
[----:B------:R-:W1:Y:S01]  /*41d0*/  LDCU.64 UR4, c[0x0][0x888] ;  /* 0x00011100ff0477ac */ /* 0x000e620008000a00 */
[----:B------:R-:W2:Y:S01]  /*41e0*/  LDC R0, c[0x0][0xb30] ;  /* 0x0002cc00ff007b82 */ /* 0x000ea20000000800 */
[----:B------:R-:W-:Y:S02]  /*41f0*/  HFMA2 R25, -RZ, RZ, 0, 0 ;  /* 0x00000000ff197431 */ /* 0x000fe400000001ff */
[----:B------:R-:W-:Y:S01]  /*4200*/  IMAD.MOV.U32 R32, RZ, RZ, 0x1 ;  /* 0x00000001ff207424 */ /* 0x000fe200078e00ff */
[----:B------:R-:W4:Y:S01]  /*4210*/  LDCU.64 UR14, c[0x0][0x890] ;  /* 0x00011200ff0e77ac */ /* 0x000f220008000a00 */
[----:B------:R-:W-:Y:S01]  /*4220*/  IMAD.MOV.U32 R27, RZ, RZ, RZ ;  /* 0x000000ffff1b7224 */ /* 0x000fe200078e00ff */
[----:B------:R-:W-:Y:S01]  /*4230*/  MOV R23, 0x1000 ;  /* 0x0000100000177802 */ /* 0x000fe20000000f00 */
[----:B------:R-:W-:Y:S01]  /*4240*/  UPLOP3.LUT UP1, UPT, UPT, UPT, UPT, 0x40, 0x4 ;  /* 0x000000000004789c */ /* 0x000fe20003f2e870 */
[----:B------:R-:W3:Y:S08]  /*4250*/  LDC R19, c[0x0][0x370] ;  /* 0x0000dc00ff137b82 */ /* 0x000ef00000000800 */
[----:B------:R-:W3:Y:S01]  /*4260*/  LDC R2, c[0x0][0xb0c] ;  /* 0x0002c300ff027b82 */ /* 0x000ee20000000800 */
[----:B-1----:R-:W-:-:S03]  /*4270*/  UISETP.NE.U32.AND UP2, UPT, UR4, URZ, UPT ;  /* 0x000000ff0400728c */ /* 0x002fc6000bf45070 */
[----:B------:R-:W-:Y:S01]  /*4280*/  UMOV UR4, 0x400 ;  /* 0x0000040000047882 */ /* 0x000fe20000000000 */
[----:B----4-:R-:W-:Y:S02]  /*4290*/  UISETP.NE.U32.AND UP3, UPT, UR14, URZ, UPT ;  /* 0x000000ff0e00728c */ /* 0x010fe4000bf65070 */
[----:B------:R-:W-:Y:S01]  /*42a0*/  ULEA UR4, UR45, UR4, 0x18 ;  /* 0x000000042d047291 */ /* 0x000fe2000f8ec0ff */
[----:B------:R-:W1:Y:S01]  /*42b0*/  LDC R18, c[0x0][0xb20] ;  /* 0x0002c800ff127b82 */ /* 0x000e620000000800 */
[----:B--2---:R-:W-:Y:S01]  /*42c0*/  ISETP.NE.AND P1, PT, R0, 0x1, PT ;  /* 0x000000010000780c */ /* 0x004fe20003f25270 */
[----:B------:R-:W-:Y:S02]  /*42d0*/  UISETP.NE.AND.EX UP2, UPT, UR5, URZ, UPT, UP2 ;  /* 0x000000ff0500728c */ /* 0x000fe4000bf45320 */
[----:B------:R-:W-:Y:S02]  /*42e0*/  UIADD3 UR13, UPT, UPT, UR4, 0x38, URZ ;  /* 0x00000038040d7890 */ /* 0x000fe4000fffe0ff */
[----:B------:R-:W-:-:S02]  /*42f0*/  UIADD3 UR33, UPT, UPT, UR4, 0x20, URZ ;  /* 0x0000002004217890 */ /* 0x000fc4000fffe0ff */
[----:B------:R-:W2:Y:S01]  /*4300*/  LDC.64 R36, c[0x0][0x348] ;  /* 0x0000d200ff247b82 */ /* 0x000ea20000000a00 */
[----:B------:R-:W-:Y:S02]  /*4310*/  UIADD3 UR25, UPT, UPT, UR4, 0x28, URZ ;  /* 0x0000002804197890 */ /* 0x000fe4000fffe0ff */
[----:B------:R-:W-:Y:S02]  /*4320*/  UIADD3 UR17, UPT, UPT, UR4, 0x30, URZ ;  /* 0x0000003004117890 */ /* 0x000fe4000fffe0ff */
[----:B------:R-:W-:Y:S02]  /*4330*/  UPRMT UR13, UR45, 0x654, UR13 ;  /* 0x000006542d0d7896 */ /* 0x000fe4000800000d */
[----:B------:R-:W-:Y:S01]  /*4340*/  UISETP.NE.AND.EX UP3, UPT, UR15, URZ, UPT, UP3 ;  /* 0x000000ff0f00728c */ /* 0x000fe2000bf65330 */
[----:B------:R-:W4:Y:S08]  /*4350*/  LDC.64 R16, c[0x0][0xb10] ;  /* 0x0002c400ff107b82 */ /* 0x000f300000000a00 */
[----:B------:R-:W1:Y:S08]  /*4360*/  LDC.64 R6, c[0x0][0xb18] ;  /* 0x0002c600ff067b82 */ /* 0x000e700000000a00 */
[----:B------:R-:W1:Y:S08]  /*4370*/  LDC.64 R4, c[0x0][0xb28] ;  /* 0x0002ca00ff047b82 */ /* 0x000e700000000a00 */
[----:B---3--:R-:W1:Y:S02]  /*4380*/  LDC R22, c[0x0][0x374] ;  /* 0x0000dd00ff167b82 */ /* 0x008e640000000800 */
.L_x_80:
[----:B------:R-:W-:Y:S02]  /*4390*/  LEA R0, R27, UR4, 0x3 ;  /* 0x000000041b007c11 */ /* 0x000fe4000f8e18ff */
[----:B------:R-:W-:Y:S02]  /*43a0*/  SHF.L.U32 R3, R25, 0x1f, RZ ;  /* 0x0000001f19037819 */ /* 0x000fe400000006ff */
[----:B------:R-:W-:Y:S02]  /*43b0*/  LEA R28, R27, UR4, 0x4 ;  /* 0x000000041b1c7c11 */ /* 0x000fe4000f8e20ff */
[----:B---3--:R-:W3:Y:S02]  /*43c0*/  SYNCS.PHASECHK.TRANS64.TRYWAIT P0, [R0+URZ+0x70], R3 ;  /* 0x00007003000075a7 */ /* 0x008ee400080011ff */
[----:B---3--:R-:W-:Y:S05]  /*43d0*/  @!P0 BRA `(.L_x_70) ;  /* 0x0000004800088947 */ /* 0x008fea0003800000 */
.L_x_156:
[----:B------:R-:W-:Y:S01]  /*43e0*/  ISETP.GE.AND P0, PT, R26, 0x1, PT ;  /* 0x000000011a00780c */ /* 0x000fe20003f06270 */
[----:B------:R-:W1:Y:S01]  /*43f0*/  LDS.128 R28, [R28+0x100] ;  /* 0x000100001c1c7984 */ /* 0x000e620000000c00 */
[----:B---3--:R-:W-:Y:S01]  /*4400*/  VIADD R0, R0, 0x80 ;  /* 0x0000008000007836 */ /* 0x008fe20000000000 */
[----:B------:R-:W-:Y:S01]  /*4410*/  @!PT LDS RZ, [RZ] ;  /* 0x00000000fffff984 */ /* 0x000fe20000000800 */
[----:B------:R-:W-:Y:S01]  /*4420*/  @!PT LDS RZ, [RZ] ;  /* 0x00000000fffff984 */ /* 0x000fe20000000800 */
[----:B------:R-:W-:Y:S01]  /*4430*/  @!PT LDS RZ, [RZ] ;  /* 0x00000000fffff984 */ /* 0x000fe20000000800 */
[----:B------:R-:W-:Y:S01]  /*4440*/  @!PT LDS RZ, [RZ] ;  /* 0x00000000fffff984 */ /* 0x000fe20000000800 */
[----:B------:R3:W-:Y:S06]  /*4450*/  MEMBAR.ALL.CTA ;  /* 0x0000000000007992 */ /* 0x0007ec0000008000 */
[----:B---3--:R-:W3:Y:S01]  /*4460*/  FENCE.VIEW.ASYNC.S ;  /* 0x00000000000073c6 */ /* 0x008ee20000000000 */
[----:B------:R-:W-:Y:S04]  /*4470*/  PRMT R0, RZ, 0x654, R0 ;  /* 0x00000654ff007816 */ /* 0x000fe80000000000 */
[----:B---3--:R3:W-:Y:S01]  /*4480*/  SYNCS.ARRIVE.TRANS64.RED.A1T0 RZ, [R0+URZ], RZ ;  /* 0x000000ff00ff79a7 */ /* 0x0087e200081004ff */
[----:B-1----:R-:W-:Y:S11]  /*4490*/  LOP3.LUT P3, RZ, R30, 0x1, RZ, 0xc0, !PT ;  /* 0x000000011eff7812 */ /* 0x002ff6000786c0ff */
[----:B------:R-:W-:Y:S02]  /*44a0*/  @!UPT UIADD3 URZ, UPT, UPT, URZ, URZ, URZ ;  /* 0x000000fffffff290 */ /* 0x000fe4000fffe0ff */
[----:B------:R-:W-:Y:S02]  /*44b0*/  @P3 MOV R13, R28 ;  /* 0x0000001c000d3202 */ /* 0x000fe40000000f00 */
[----:B------:R-:W-:Y:S01]  /*44c0*/  @P3 LOP3.LUT R8, R29, 0xffff, RZ, 0xc0, !PT ;  /* 0x0000ffff1d083812 */ /* 0x000fe200078ec0ff */
[----:B---3--:R-:W-:Y:S06]  /*44d0*/  @!P0 BRA `(.L_x_71) ;  /* 0x0000000000a48947 */ /* 0x008fec0003800000 */
[----:B-----5:R-:W-:Y:S01]  /*44e0*/  IMAD.HI.U32 R33, R22, R7, RZ ;  /* 0x0000000716217227 */ /* 0x020fe200078e00ff */
[----:B------:R-:W-:Y:S02]  /*44f0*/  ISETP.NE.AND P0, PT, R6, 0x1, PT ;  /* 0x000000010600780c */ /* 0x000fe40003f05270 */
[----:B------:R-:W-:Y:S01]  /*4500*/  ISETP.NE.AND P2, PT, R26, 0x1, PT ;  /* 0x000000011a00780c */ /* 0x000fe20003f45270 */
[----:B----4-:R-:W-:Y:S01]  /*4510*/  IMAD.HI.U32 R34, R19, R16, RZ ;  /* 0x0000001013227227 */ /* 0x010fe200078e00ff */
[----:B------:R-:W-:Y:S02]  /*4520*/  SHF.R.U32.HI R33, RZ, R18, R33 ;  /* 0x00000012ff217219 */ /* 0x000fe40000011621 */
[----:B------:R-:W-:Y:S01]  /*4530*/  ISETP.NE.AND P4, PT, R2, 0x1, PT ;  /* 0x000000010200780c */ /* 0x000fe20003f85270 */
[----:B------:R-:W-:Y:S01]  /*4540*/  IMAD.HI.U32 R38, R13, R16, RZ ;  /* 0x000000100d267227 */ /* 0x000fe200078e00ff */
[----:B------:R-:W-:Y:S02]  /*4550*/  SHF.R.U32.HI R34, RZ, R17, R34 ;  /* 0x00000011ff227219 */ /* 0x000fe40000011622 */
[----:B------:R-:W-:Y:S01]  /*4560*/  SEL R3, R22, R33, !P0 ;  /* 0x0000002116037207 */ /* 0x000fe20004000000 */
[C---:B------:R-:W-:Y:S01]  /*4570*/  IMAD.HI.U32 R33, R8.reuse, R7, RZ ;  /* 0x0000000708217227 */ /* 0x040fe200078e00ff */
[----:B------:R-:W-:Y:S02]  /*4580*/  SEL R11, R19, R34, !P4 ;  /* 0x00000022130b7207 */ /* 0x000fe40006000000 */
[----:B------:R-:W-:Y:S01]  /*4590*/  SHF.R.U32.HI R38, RZ, R17, R38 ;  /* 0x00000011ff267219 */ /* 0x000fe20000011626 */
[----:B------:R-:W-:Y:S01]  /*45a0*/  IMAD.HI.U32 R40, R3, R4, RZ ;  /* 0x0000000403287227 */ /* 0x000fe200078e00ff */
[----:B------:R-:W-:Y:S03]  /*45b0*/  SHF.R.U32.HI R33, RZ, R18, R33 ;  /* 0x00000012ff217219 */ /* 0x000fe60000011621 */
[----:B------:R-:W-:Y:S01]  /*45c0*/  IMAD.HI.U32 R34, R11, R4, RZ ;  /* 0x000000040b227227 */ /* 0x000fe200078e00ff */
[----:B------:R-:W-:Y:S02]  /*45d0*/  @P2 SHF.R.U32.HI R3, RZ, R5, R40 ;  /* 0x00000005ff032219 */ /* 0x000fe40000011628 */
[----:B------:R-:W-:Y:S02]  /*45e0*/  SEL R9, R8, R33, !P0 ;  /* 0x0000002108097207 */ /* 0x000fe40004000000 */
[----:B------:R-:W-:Y:S01]  /*45f0*/  @P2 SHF.R.U32.HI R11, RZ, R5, R34 ;  /* 0x00000005ff0b2219 */ /* 0x000fe20000011622 */
[C---:B------:R-:W-:Y:S01]  /*4600*/  IMAD R10, R26.reuse, R3, RZ ;  /* 0x000000031a0a7224 */ /* 0x040fe200078e02ff */
[----:B------:R-:W-:Y:S01]  /*4610*/  SEL R3, R13, R38, !P4 ;  /* 0x000000260d037207 */ /* 0x000fe20006000000 */
[C---:B------:R-:W-:Y:S03]  /*4620*/  IMAD.HI.U32 R14, R9.reuse, R4, RZ ;  /* 0x00000004090e7227 */ /* 0x040fe600078e00ff */
[----:B------:R-:W-:Y:S01]  /*4630*/  ISETP.GE.AND P0, PT, R9, R10, PT ;  /* 0x0000000a0900720c */ /* 0x000fe20003f06270 */
[C---:B------:R-:W-:Y:S01]  /*4640*/  IMAD R12, R26.reuse, R11, RZ ;  /* 0x0000000b1a0c7224 */ /* 0x040fe200078e02ff */
[-C--:B------:R-:W-:Y:S04]  /*4650*/  SHF.R.U32.HI R14, RZ, R5.reuse, R14 ;  /* 0x00000005ff0e7219 */ /* 0x080fe8000001160e */
[----:B------:R-:W-:Y:S02]  /*4660*/  ISETP.GE.OR P0, PT, R3, R12, P0 ;  /* 0x0000000c0300720c */ /* 0x000fe40000706670 */
[----:B------:R-:W-:Y:S05]  /*4670*/  SEL R15, R9, R14, !P2 ;  /* 0x0000000e090f7207 */ /* 0x000fea0005000000 */
[----:B------:R-:W-:Y:S04]  /*4680*/  IMAD.MOV R14, RZ, RZ, -R15 ;  /* 0x000000ffff0e7224 */ /* 0x000fe800078e0a0f */
[----:B------:R-:W-:Y:S02]  /*4690*/  IMAD R14, R26, R14, R9 ;  /* 0x0000000e1a0e7224 */ /* 0x000fe400078e0209 */
[C---:B------:R-:W-:Y:S05]  /*46a0*/  @!P0 IMAD.HI.U32 R10, R3.reuse, R4, RZ ;  /* 0x00000004030a8227 */ /* 0x040fea00078e00ff */
[----:B------:R-:W-:Y:S04]  /*46b0*/  @!P0 SHF.R.U32.HI R10, RZ, R5, R10 ;  /* 0x00000005ff0a8219 */ /* 0x000fe8000001160a */
[----:B------:R-:W-:Y:S01]  /*46c0*/  @!P0 SEL R0, R3, R10, !P2 ;  /* 0x0000000a03008207 */ /* 0x000fe20005000000 */
[----:B------:R-:W-:Y:S03]  /*46d0*/  IMAD.MOV R10, RZ, RZ, -R3 ;  /* 0x000000ffff0a7224 */ /* 0x000fe600078e0a03 */
[----:B------:R-:W-:Y:S01]  /*46e0*/  @!P0 IADD3 R15, PT, PT, R15, -R0, RZ ;  /* 0x800000000f0f8210 */ /* 0x000fe20007ffe0ff */
[----:B------:R-:W-:Y:S01]  /*46f0*/  @!P0 IMAD R0, R11, R14, R0 ;  /* 0x0000000e0b008224 */ /* 0x000fe200078e0200 */
[----:B------:R-:W-:Y:S01]  /*4700*/  IADD3 R11, PT, PT, -R9, RZ, RZ ;  /* 0x000000ff090b7210 */ /* 0x000fe20007ffe1ff */
[----:B------:R-:W-:Y:S02]  /*4710*/  IMAD R13, R2, R10, R13 ;  /* 0x0000000a020d7224 */ /* 0x000fe400078e020d */
[----:B------:R-:W-:Y:S02]  /*4720*/  @!P0 IMAD R9, R15, R26, R3 ;  /* 0x0000001a0f098224 */ /* 0x000fe400078e0203 */
[----:B------:R-:W-:Y:S02]  /*4730*/  @!P0 IMAD.MOV.U32 R3, RZ, RZ, R0 ;  /* 0x000000ffff038224 */ /* 0x000fe400078e0000 */
[----:B------:R-:W-:Y:S02]  /*4740*/  IMAD R8, R6, R11, R8 ;  /* 0x0000000b06087224 */ /* 0x000fe400078e0208 */
[----:B------:R-:W-:Y:S02]  /*4750*/  IMAD R13, R3, R2, R13 ;  /* 0x00000002030d7224 */ /* 0x000fe400078e020d */
[----:B------:R-:W-:Y:S02]  /*4760*/  IMAD R8, R9, R6, R8 ;  /* 0x0000000609087224 */ /* 0x000fe400078e0208 */
.L_x_71:
[----:B------:R-:W-:Y:S05]  /*4770*/  BRA.U UP1, `(.L_x_72) ;  /* 0x0000000101107547 */ /* 0x000fea000b800000 */
[----:B------:R-:W-:Y:S04]  /*4780*/  MOV R0, UR21 ;  /* 0x0000001500007c02 */ /* 0x000fe80008000f00 */
[----:B------:R-:W-:Y:S04]  /*4790*/  SHF.L.U32 R3, R0, 0x1f, RZ ;  /* 0x0000001f00037819 */ /* 0x000fe800000006ff */
[----:B------:R-:W1:Y:S02]  /*47a0*/  SYNCS.PHASECHK.TRANS64.TRYWAIT P0, [UR4+0x68], R3 ;  /* 0x00006803ff0075a7 */ /* 0x000e640008001104 */
[----:B-1----:R-:W-:Y:S05]  /*47b0*/  @!P0 BRA `(.L_x_73) ;  /* 0x0000004400248947 */ /* 0x002fea0003800000 */
.L_x_72:
[----:B------:R-:W-:Y:S02]  /*47c0*/  R2UR UR35, R21 ;  /* 0x00000000152372ca */ /* 0x000fe400000e0000 */
[----:B------:R-:W-:Y:S02]  /*47d0*/  R2UR UR34, R20 ;  /* 0x00000000142272ca */ /* 0x000fe400000e0000 */
[----:B------:R-:W-:Y:S02]  /*47e0*/  ISETP.NE.U32.AND P2, PT, RZ, UR14, PT ;  /* 0x0000000eff007c0c */ /* 0x000fe4000bf45070 */
[----:B------:R-:W-:Y:S02]  /*47f0*/  SHF.L.U32 R12, R32, 0x1f, RZ ;  /* 0x0000001f200c7819 */ /* 0x000fe400000006ff */
[----:B------:R-:W-:Y:S05]  /*4800*/  ISETP.NE.AND.EX P2, PT, RZ, UR15, PT, P2 ;  /* 0x0000000fff007c0c */ /* 0x000fea000bf45320 */
[----:B------:R-:W-:Y:S02]  /*4810*/  USHF.L.U32 UR35, UR35, 0x6, URZ ;  /* 0x0000000623237899 */ /* 0x000fe400080006ff */
[----:B------:R-:W-:Y:S01]  /*4820*/  USHF.L.U32 UR34, UR34, 0x7, URZ ;  /* 0x0000000722227899 */ /* 0x000fe200080006ff */
[----:B------:R-:W-:Y:S11]  /*4830*/  BRA.U !UP3, `(.L_x_74) ;  /* 0x000000010b347547 */ /* 0x000ff6000b800000 */
[----:B------:R-:W-:Y:S01]  /*4840*/  UPLOP3.LUT UP0, UPT, UPT, UPT, UP2, 0x80, 0x8 ;  /* 0x000000000008789c */ /* 0x000fe20003f0f020 */
[----:B-1----:R-:W-:Y:S02]  /*4850*/  HFMA2 R0, -RZ, RZ, 0, 5.9604644775390625e-08 ;  /* 0x00000001ff007431 */ /* 0x002fe400000001ff */
[----:B------:R-:W-:Y:S03]  /*4860*/  IMAD.MOV.U32 R59, RZ, RZ, 0x1 ;  /* 0x00000001ff3b7424 */ /* 0x000fe600078e00ff */
[----:B------:R-:W-:Y:S05]  /*4870*/  PLOP3.LUT P0, PT, PT, PT, UP0, 0x80, 0x8 ;  /* 0x000000000008781c */ /* 0x000fea0003f0f008 */
[----:B------:R-:W1:Y:S01]  /*4880*/  @UP0 LDCU.64 UR6, c[0x0][0x888] ;  /* 0x00011100ff0607ac */ /* 0x000e620008000a00 */
[----:B------:R-:W-:Y:S07]  /*4890*/  @UP0 UIMAD UR5, UR60, UR14, URZ ;  /* 0x0000000e3c0502a4 */ /* 0x000fee000f8e02ff */
[----:B------:R-:W-:Y:S01]  /*48a0*/  @!P0 PRMT R59, R0, 0x7610, R59 ;  /* 0x00007610003b8816 */ /* 0x000fe2000000003b */
[----:B-1----:R-:W-:Y:S03]  /*48b0*/  @UP0 UIMAD.WIDE UR6, UR5, 0x4, UR6 ;  /* 0x00000004050608a5 */ /* 0x002fe6000f8e0206 */
[----:B------:R-:W1:Y:S03]  /*48c0*/  @!UP0 LDCU UR5, c[0x0][0x880] ;  /* 0x00011000ff0587ac */ /* 0x000e660008000800 */
[----:B------:R-:W-:Y:S01]  /*48d0*/  IMAD.U32 R10, RZ, RZ, UR6 ;  /* 0x00000006ff0a7e24 */ /* 0x000fe2000f8e00ff */
[----:B------:R-:W-:Y:S05]  /*48e0*/  MOV R11, UR7 ;  /* 0x00000007000b7c02 */ /* 0x000fea0008000f00 */
[----:B-----5:R3:W5:Y:S02]  /*48f0*/  @P0 LDG.E R35, desc[UR52][R10.64] ;  /* 0x000000340a230981 */ /* 0x020764000c1e1900 */
[----:B-1-3--:R-:W-:Y:S07]  /*4900*/  @!P0 IMAD.U32 R35, RZ, RZ, UR5 ;  /* 0x00000005ff238e24 */ /* 0x00afee000f8e00ff */
.L_x_74:
[----:B-----5:R-:W-:Y:S01]  /*4910*/  @!P2 FSETP.EQ.AND P0, PT, R35, RZ, PT ;  /* 0x000000ff2300a20b */ /* 0x020fe20003f02000 */
[----:B------:R-:W-:Y:S01]  /*4920*/  @!UPT UIADD3 URZ, UPT, UPT, URZ, URZ, URZ ;  /* 0x000000fffffff290 */ /* 0x000fe2000fffe0ff */
[----:B------:R-:W-:Y:S11]  /*4930*/  @!P2 BRA `(.L_x_75) ;  /* 0x000000000014a947 */ /* 0x000ff60003800000 */
[----:B------:R-:W-:Y:S02]  /*4940*/  LOP3.LUT P2, RZ, R59, 0xff, RZ, 0xc0, !PT ;  /* 0x000000ff3bff7812 */ /* 0x000fe4000784c0ff */
[----:B------:R-:W-:Y:S04]  /*4950*/  PLOP3.LUT P0, PT, PT, PT, UP0, 0x80, 0x8 ;  /* 0x000000000008781c */ /* 0x000fe80003f0f008 */
[----:B------:R-:W-:Y:S07]  /*4960*/  PLOP3.LUT P0, PT, P0, PT, PT, 0x8, 0x80 ;  /* 0x000000000080781c */ /* 0x000fee000070e170 */
[----:B------:R-:W-:Y:S11]  /*4970*/  @P2 FSETP.EQ.AND P0, PT, R35, RZ, PT ;  /* 0x000000ff2300220b */ /* 0x000ff60003f02000 */
[----:B------:R-:W-:Y:S02]  /*4980*/  @!UPT UIADD3 URZ, UPT, UPT, URZ, URZ, URZ ;  /* 0x000000fffffff290 */ /* 0x000fe4000fffe0ff */
.L_x_75:
[----:B------:R-:W3:Y:S01]  /*4990*/  SYNCS.PHASECHK.TRANS64.TRYWAIT P2, [UR4+0x40], R12 ;  /* 0x0000400cff0075a7 */ /* 0x000ee20008041104 */
[----:B------:R-:W-:Y:S04]  /*49a0*/  ELECT P4, URZ, PT ;  /* 0x0000000000ff782f */ /* 0x000fe80003880000 */
[----:B------:R-:W-:Y:S11]  /*49b0*/  PLOP3.LUT P4, PT, P0, P4, PT, 0xf2, 0x2f ;  /* 0x00000000002f781c */ /* 0x000ff60000789e72 */
[----:B------:R-:W-:Y:S02]  /*49c0*/  @!UPT UIADD3 URZ, UPT, UPT, URZ, URZ, URZ ;  /* 0x000000fffffff290 */ /* 0x000fe4000fffe0ff */
[----:B--2---:R-:W-:Y:S05]  /*49d0*/  @!P4 IADD3 R9, P0, PT, R36, 0x580, RZ ;  /* 0x000005802409c810 */ /* 0x004fea0007f1e0ff */
[----:B-1----:R-:W-:Y:S01]  /*49e0*/  @!P4 IMAD.X R0, RZ, RZ, R37, P0 ;  /* 0x000000ffff00c224 */ /* 0x002fe200000e0625 */
[----:B---3--:R-:W-:Y:S07]  /*49f0*/  @!P2 BRA `(.L_x_76) ;  /* 0x0000004000aca947 */ /* 0x008fee0003800000 */
.L_x_159:
[----:B------:R-:W-:Y:S01]  /*4a00*/  @!P4 R2UR UR6, R9 ;  /* 0x000000000906c2ca */ /* 0x000fe200000e0000 */
[----:B------:R-:W-:Y:S01]  /*4a10*/  VOTEU.ALL UP1, P4 ;  /* 0x0000000000ff7886 */ /* 0x000fe20002020000 */
[----:B------:R-:W-:Y:S01]  /*4a20*/  @!P4 R2UR UR5, R0 ;  /* 0x000000000005c2ca */ /* 0x000fe200000e0000 */
[----:B------:R-:W-:Y:S01]  /*4a30*/  @!P4 IMAD.MOV.U32 R0, RZ, RZ, 0x1000 ;  /* 0x00001000ff00c424 */ /* 0x000fe200078e00ff */
[----:B------:R-:W-:Y:S01]  /*4a40*/  UMOV UR8, 0x0 ;  /* 0x0000000000087882 */ /* 0x000fe20000000000 */
[----:B------:R-:W-:Y:S01]  /*4a50*/  UMOV UR9, 0x10000000 ;  /* 0x1000000000097882 */ /* 0x000fe20000000000 */
[----:B------:R-:W-:Y:S01]  /*4a60*/  @!UP1 UIADD3 UR32, UPT, UPT, UR4, 0x200, URZ ;  /* 0x0000020004209890 */ /* 0x000fe2000fffe0ff */
[----:B------:R-:W-:Y:S01]  /*4a70*/  @!P4 IADD3 R9, P0, PT, R36, 0x580, RZ ;  /* 0x000005802409c810 */ /* 0x000fe20007f1e0ff */
[----:B------:R-:W-:Y:S01]  /*4a80*/  VOTEU.ALL UP1, P4 ;  /* 0x0000000000ff7886 */ /* 0x000fe20002020000 */
[----:B------:R-:W-:Y:S04]  /*4a90*/  UMOV UR36, UR60 ;  /* 0x0000003c00247c82 */ /* 0x000fe80008000000 */
[----:B------:R-:W-:Y:S02]  /*4aa0*/  IMAD.U32 R10, RZ, RZ, UR6 ;  /* 0x00000006ff0a7e24 */ /* 0x000fe4000f8e00ff */
[----:B------:R-:W-:Y:S01]  /*4ab0*/  IMAD.U32 R11, RZ, RZ, UR5 ;  /* 0x00000005ff0b7e24 */ /* 0x000fe2000f8e00ff */
[----:B------:R-:W-:Y:S02]  /*4ac0*/  UPRMT UR5, UR45, 0x654, UR33 ;  /* 0x000006542d057896 */ /* 0x000fe40008000021 */
[----:B------:R-:W-:Y:S02]  /*4ad0*/  @!P4 R2UR UR6, R10 ;  /* 0x000000000a06c2ca */ /* 0x000fe400000e0000 */
[----:B------:R-:W-:Y:S11]  /*4ae0*/  @!P4 R2UR UR7, R11 ;  /* 0x000000000b07c2ca */ /* 0x000ff600000e0000 */
[----:B------:R-:W-:Y:S02]  /*4af0*/  @!UPT UIADD3 URZ, UPT, UPT, URZ, URZ, URZ ;  /* 0x000000fffffff290 */ /* 0x000fe4000fffe0ff */
[----:B------:R2:W-:Y:S01]  /*4b00*/  @!UP1 UTMALDG.3D [UR32], [UR6], desc[UR8] ;  /* 0x00000820060095b4 */ /* 0x0005e20008011000 */
[----:B------:R3:W-:Y:S01]  /*4b10*/  @!P4 SYNCS.ARRIVE.TRANS64.RED.A0TR RZ, [UR4+0x20], R0 ;  /* 0x00002000ffffc9a7 */ /* 0x0007e20008300404 */
[----:B------:R-:W-:Y:S01]  /*4b20*/  SYNCS.ARRIVE.TRANS64.RED.A1T0 RZ, [UR5], RZ ;  /* 0x000000ffffff79a7 */ /* 0x000fe20008100405 */
[----:B---3--:R-:W-:Y:S01]  /*4b30*/  @!P4 IMAD.X R0, RZ, RZ, R37, P0 ;  /* 0x000000ffff00c224 */ /* 0x008fe200000e0625 */
[----:B------:R-:W3:Y:S02]  /*4b40*/  SYNCS.PHASECHK.TRANS64.TRYWAIT P2, [UR4+0x48], R12 ;  /* 0x0000480cff0075a7 */ /* 0x000ee40008041104 */
[----:B--23--:R-:W-:Y:S05]  /*4b50*/  @!P2 BRA `(.L_x_77) ;  /* 0x00000040006ca947 */ /* 0x00cfea0003800000 */
.L_x_161:
        /* <DEDUP_REMOVED lines=8> */
[----:B------:R-:W-:Y:S01]  /*4be0*/  @!UP1 UIADD3 UR24, UPT, UPT, UR4, 0x1200, URZ ;  /* 0x0000120004189890 */ /* 0x000fe2000fffe0ff */
[----:B------:R-:W-:Y:S01]  /*4bf0*/  VOTEU.ALL UP1, P4 ;  /* 0x0000000000ff7886 */ /* 0x000fe20002020000 */
[----:B------:R-:W-:Y:S01]  /*4c00*/  UMOV UR27, UR35 ;  /* 0x00000023001b7c82 */ /* 0x000fe20008000000 */
[----:B------:R-:W-:Y:S02]  /*4c10*/  UMOV UR28, UR60 ;  /* 0x0000003c001c7c82 */ /* 0x000fe40008000000 */
[----:B------:R-:W-:Y:S02]  /*4c20*/  IMAD.U32 R10, RZ, RZ, UR6 ;  /* 0x00000006ff0a7e24 */ /* 0x000fe4000f8e00ff */
[----:B------:R-:W-:Y:S01]  /*4c30*/  IMAD.U32 R11, RZ, RZ, UR5 ;  /* 0x00000005ff0b7e24 */ /* 0x000fe2000f8e00ff */
[----:B------:R-:W-:Y:S01]  /*4c40*/  UPRMT UR5, UR45, 0x654, UR25 ;  /* 0x000006542d057896 */ /* 0x000fe20008000019 */
[----:B------:R-:W-:Y:S01]  /*4c50*/  @!P4 IMAD.X R20, RZ, RZ, R37, P0 ;  /* 0x000000ffff14c224 */ /* 0x000fe200000e0625 */
[----:B------:R-:W-:Y:S02]  /*4c60*/  @!P4 R2UR UR6, R10 ;  /* 0x000000000a06c2ca */ /* 0x000fe400000e0000 */
[----:B------:R-:W-:Y:S11]  /*4c70*/  @!P4 R2UR UR7, R11 ;  /* 0x000000000b07c2ca */ /* 0x000ff600000e0000 */
[----:B------:R-:W-:Y:S02]  /*4c80*/  @!UPT UIADD3 URZ, UPT, UPT, URZ, URZ, URZ ;  /* 0x000000fffffff290 */ /* 0x000fe4000fffe0ff */
[----:B------:R2:W-:Y:S01]  /*4c90*/  @!UP1 UTMALDG.3D [UR24], [UR6], desc[UR8] ;  /* 0x00000818060095b4 */ /* 0x0005e20008011000 */
[----:B------:R2:W-:Y:S01]  /*4ca0*/  @!P4 SYNCS.ARRIVE.TRANS64.RED.A0TR RZ, [UR4+0x28], R0 ;  /* 0x00002800ffffc9a7 */ /* 0x0005e20008300404 */
[----:B------:R-:W-:Y:S01]  /*4cb0*/  SYNCS.ARRIVE.TRANS64.RED.A1T0 RZ, [UR5], RZ ;  /* 0x000000ffffff79a7 */ /* 0x000fe20008100405 */
[----:B------:R-:W3:Y:S02]  /*4cc0*/  SYNCS.PHASECHK.TRANS64.TRYWAIT P2, [UR4+0x50], R12 ;  /* 0x0000500cff0075a7 */ /* 0x000ee40008041104 */
[----:B--23--:R-:W-:Y:S05]  /*4cd0*/  @!P2 BRA `(.L_x_78) ;  /* 0x000000400024a947 */ /* 0x00cfea0003800000 */
.L_x_163:
[----:B------:R-:W2:Y:S01]  /*4ce0*/  LDC.64 R14, c[0x0][0xb10] ;  /* 0x0002c400ff0e7b82 */ /* 0x000ea20000000a00 */
[----:B------:R-:W-:Y:S01]  /*4cf0*/  @!P4 R2UR UR6, R21 ;  /* 0x000000001506c2ca */ /* 0x000fe200000e0000 */
[----:B------:R-:W-:Y:S01]  /*4d00*/  VOTEU.ALL UP1, P4 ;  /* 0x0000000000ff7886 */ /* 0x000fe20002020000 */
[----:B------:R-:W-:Y:S01]  /*4d10*/  @!P4 R2UR UR5, R20 ;  /* 0x000000001405c2ca */ /* 0x000fe200000e0000 */
[----:B------:R-:W-:Y:S01]  /*4d20*/  UMOV UR8, 0x0 ;  /* 0x0000000000087882 */ /* 0x000fe20000000000 */
[----:B------:R-:W-:Y:S03]  /*4d30*/  UMOV UR9, 0x10000000 ;  /* 0x1000000000097882 */ /* 0x000fe60000000000 */
[----:B------:R-:W3:Y:S01]  /*4d40*/  LDC.64 R10, c[0x0][0xb18] ;  /* 0x0002c600ff0a7b82 */ /* 0x000ee20000000a00 */
[----:B------:R-:W-:Y:S01]  /*4d50*/  @!UP1 UIADD3 UR18, UPT, UPT, UR34, 0x40, URZ ;  /* 0x0000004022129890 */ /* 0x000fe2000fffe0ff */
[----:B------:R-:W-:Y:S01]  /*4d60*/  @P3 SHF.R.U32.HI R24, RZ, 0x10, R29 ;  /* 0x00000010ff183819 */ /* 0x000fe2000001161d */
[----:B------:R-:W-:Y:S01]  /*4d70*/  @!UP1 UIADD3 UR16, UPT, UPT, UR4, 0x2200, URZ ;  /* 0x0000220004109890 */ /* 0x000fe2000fffe0ff */
[----:B------:R-:W-:Y:S01]  /*4d80*/  VIADD R27, R27, 0x1 ;  /* 0x000000011b1b7836 */ /* 0x000fe20000000000 */
[----:B------:R-:W-:Y:S03]  /*4d90*/  VOTEU.ALL UP1, P4 ;  /* 0x0000000000ff7886 */ /* 0x000fe60002020000 */
[----:B------:R-:W5:Y:S01]  /*4da0*/  @!P1 LDC R0, c[0x0][0xb20] ;  /* 0x0002c800ff009b82 */ /* 0x000f620000000800 */
[----:B------:R-:W-:Y:S01]  /*4db0*/  UMOV UR19, UR35 ;  /* 0x0000002300137c82 */ /* 0x000fe20008000000 */
[----:B------:R-:W-:Y:S01]  /*4dc0*/  IMAD.U32 R20, RZ, RZ, UR6 ;  /* 0x00000006ff147e24 */ /* 0x000fe2000f8e00ff */
[----:B------:R-:W-:Y:S05]  /*4dd0*/  UMOV UR20, UR60 ;  /* 0x0000003c00147c82 */ /* 0x000fea0008000000 */
[----:B-1----:R-:W1:Y:S01]  /*4de0*/  @!P1 LDC R3, c[0x0][0xb0c] ;  /* 0x0002c300ff039b82 */ /* 0x002e620000000800 */
[----:B------:R-:W-:Y:S01]  /*4df0*/  IMAD.U32 R21, RZ, RZ, UR5 ;  /* 0x00000005ff157e24 */ /* 0x000fe2000f8e00ff */
[----:B------:R-:W-:Y:S01]  /*4e00*/  UPRMT UR5, UR45, 0x654, UR17 ;  /* 0x000006542d057896 */ /* 0x000fe20008000011 */
[----:B------:R-:W-:Y:S01]  /*4e10*/  @!P4 R2UR UR6, R20 ;  /* 0x000000001406c2ca */ /* 0x000fe200000e0000 */
[----:B------:R-:W-:Y:S02]  /*4e20*/  @!P4 IMAD.MOV.U32 R20, RZ, RZ, 0x1000 ;  /* 0x00001000ff14c424 */ /* 0x000fe400078e00ff */
[----:B------:R-:W-:Y:S11]  /*4e30*/  @!P4 R2UR UR7, R21 ;  /* 0x000000001507c2ca */ /* 0x000ff600000e0000 */
[----:B------:R-:W-:Y:S02]  /*4e40*/  @!UPT UIADD3 URZ, UPT, UPT, URZ, URZ, URZ ;  /* 0x000000fffffff290 */ /* 0x000fe4000fffe0ff */
[----:B------:R1:W-:Y:S01]  /*4e50*/  @!UP1 UTMALDG.3D [UR16], [UR6], desc[UR8] ;  /* 0x00000810060095b4 */ /* 0x0003e20008011000 */
[----:B------:R1:W-:Y:S02]  /*4e60*/  @!P4 SYNCS.ARRIVE.TRANS64.RED.A0TR RZ, [UR4+0x30], R20 ;  /* 0x00003014ffffc9a7 */ /* 0x0003e40008300404 */
[----:B-1----:R-:W-:Y:S01]  /*4e70*/  @!P1 ISETP.NE.AND P2, PT, R3, 0x1, PT ;  /* 0x000000010300980c */ /* 0x002fe20003f45270 */
[C---:B--2---:R-:W-:Y:S01]  /*4e80*/  @!P1 IMAD.HI.U32 R14, R13.reuse, R14, RZ ;  /* 0x0000000e0d0e9227 */ /* 0x044fe200078e00ff */
[----:B---3--:R-:W-:Y:S03]  /*4e90*/  @!P1 ISETP.NE.AND P0, PT, R10, 0x1, PT ;  /* 0x000000010a00980c */ /* 0x008fe60003f05270 */
[C---:B------:R-:W-:Y:S01]  /*4ea0*/  @!P1 IMAD.HI.U32 R11, R8.reuse, R11, RZ ;  /* 0x0000000b080b9227 */ /* 0x040fe200078e00ff */
[----:B------:R-:W-:Y:S04]  /*4eb0*/  @!P1 SHF.R.U32.HI R14, RZ, R15, R14 ;  /* 0x0000000fff0e9219 */ /* 0x000fe8000001160e */
[----:B-----5:R-:W-:Y:S01]  /*4ec0*/  @!P1 SHF.R.U32.HI R9, RZ, R0, R11 ;  /* 0x00000000ff099219 */ /* 0x020fe2000001160b */
[----:B------:R-:W-:Y:S01]  /*4ed0*/  SYNCS.ARRIVE.TRANS64.RED.A1T0 RZ, [UR5], RZ ;  /* 0x000000ffffff79a7 */ /* 0x000fe20008100405 */
[----:B------:R-:W-:Y:S02]  /*4ee0*/  @!P1 SEL R14, R13, R14, !P2 ;  /* 0x0000000e0d0e9207 */ /* 0x000fe40005000000 */
[----:B------:R-:W-:Y:S01]  /*4ef0*/  @!P1 SEL R9, R8, R9, !P0 ;  /* 0x0000000908099207 */ /* 0x000fe20004000000 */
[----:B------:R-:W1:Y:S04]  /*4f00*/  SYNCS.PHASECHK.TRANS64.TRYWAIT P5, [UR4+0x58], R12 ;  /* 0x0000580cff0075a7 */ /* 0x000e6800080a1104 */
[----:B------:R-:W-:Y:S02]  /*4f10*/  @!P1 IMAD.IADD R0, R9, 0x1, -R14 ;  /* 0x0000000109009824 */ /* 0x000fe400078e0a0e */
[----:B------:R-:W-:Y:S02]  /*4f20*/  @!P1 IMAD.IADD R9, R14, 0x1, -R9 ;  /* 0x000000010e099824 */ /* 0x000fe400078e0a09 */
[----:B------:R-:W-:Y:S02]  /*4f30*/  @!P1 IMAD R13, R0, R3, R13 ;  /* 0x00000003000d9224 */ /* 0x000fe400078e020d */
[----:B------:R-:W-:Y:S01]  /*4f40*/  @!P1 IMAD R8, R9, R10, R8 ;  /* 0x0000000a09089224 */ /* 0x000fe200078e0208 */
[----:B-1----:R-:W-:Y:S06]  /*4f50*/  @!P5 BRA `(.L_x_79) ;  /* 0x0000003c009cd947 */ /* 0x002fec0003800000 */
.L_x_165:
[----:B-1----:R-:W-:Y:S01]  /*4f60*/  @!P4 IADD3 R3, P0, PT, R36, 0x580, RZ ;  /* 0x000005802403c810 */ /* 0x002fe20007f1e0ff */
[----:B------:R-:W-:Y:S01]  /*4f70*/  VOTEU.ALL UP1, P4 ;  /* 0x0000000000ff7886 */ /* 0x000fe20002020000 */
[----:B------:R-:W-:Y:S01]  /*4f80*/  UMOV UR18, 0x0 ;  /* 0x0000000000127882 */ /* 0x000fe20000000000 */
[----:B------:R-:W-:Y:S01]  /*4f90*/  UMOV UR19, 0x10000000 ;  /* 0x1000000000137882 */ /* 0x000fe20000000000 */
[----:B------:R-:W-:Y:S01]  /*4fa0*/  @!P4 R2UR UR6, R3 ;  /* 0x000000000306c2ca */ /* 0x000fe200000e0000 */
[----:B------:R-:W-:Y:S01]  /*4fb0*/  @!P4 IMAD.X R0, RZ, RZ, R37, P0 ;  /* 0x000000ffff00c224 */ /* 0x000fe200000e0625 */
[----:B------:R-:W-:Y:S01]  /*4fc0*/  @!UP1 UIADD3 UR10, UPT, UPT, UR34, 0x60, URZ ;  /* 0x00000060220a9890 */ /* 0x000fe2000fffe0ff */
[C---:B------:R-:W-:Y:S01]  /*4fd0*/  ISETP.NE.AND P0, PT, R27.reuse, 0x2, PT ;  /* 0x000000021b00780c */ /* 0x040fe20003f05270 */
[----:B------:R-:W-:Y:S01]  /*4fe0*/  @!UP1 UIADD3 UR8, UPT, UPT, UR4, 0x3200, URZ ;  /* 0x0000320004089890 */ /* 0x000fe2000fffe0ff */
[----:B------:R-:W-:Y:S01]  /*4ff0*/  LOP3.LUT R32, R32, 0x1, RZ, 0x3c, !PT ;  /* 0x0000000120207812 */ /* 0x000fe200078e3cff */
[----:B------:R-:W-:Y:S01]  /*5000*/  @!UP1 UIADD3 UR9, UPT, UPT, UR4, 0x38, URZ ;  /* 0x0000003804099890 */ /* 0x000fe2000fffe0ff */
[----:B------:R-:W-:Y:S01]  /*5010*/  @!P4 R2UR UR5, R0 ;  /* 0x000000000005c2ca */ /* 0x000fe200000e0000 */
[----:B------:R-:W-:Y:S01]  /*5020*/  VOTEU.ALL UP1, P4 ;  /* 0x0000000000ff7886 */ /* 0x000fe20002020000 */
[----:B------:R-:W-:Y:S01]  /*5030*/  UMOV UR11, UR35 ;  /* 0x00000023000b7c82 */ /* 0x000fe20008000000 */
[----:B------:R-:W-:Y:S01]  /*5040*/  UMOV UR12, UR60 ;  /* 0x0000003c000c7c82 */ /* 0x000fe20008000000 */
[----:B------:R-:W-:Y:S01]  /*5050*/  @P3 R2UR UR60, R24 ;  /* 0x00000000183c32ca */ /* 0x000fe200000e0000 */
[----:B------:R-:W-:Y:S01]  /*5060*/  IMAD.IADD R20, R8, 0x1, R58 ;  /* 0x0000000108147824 */ /* 0x000fe200078e023a */
[----:B------:R-:W-:Y:S01]  /*5070*/  SEL R0, RZ, 0x1, P0 ;  /* 0x00000001ff007807 */ /* 0x000fe20000000000 */
[----:B------:R-:W-:Y:S01]  /*5080*/  IMAD.U32 R10, RZ, RZ, UR6 ;  /* 0x00000006ff0a7e24 */ /* 0x000fe2000f8e00ff */
[----:B------:R-:W-:Y:S01]  /*5090*/  SEL R27, R27, RZ, P0 ;  /* 0x000000ff1b1b7207 */ /* 0x000fe20000000000 */
[----:B------:R-:W-:Y:S01]  /*50a0*/  IMAD.IADD R21, R13, 0x1, R60 ;  /* 0x000000010d157824 */ /* 0x000fe200078e023c */
[----:B------:R-:W-:Y:S02]  /*50b0*/  LOP3.LUT R25, R25, R0, RZ, 0x3c, !PT ;  /* 0x0000000019197212 */ /* 0x000fe400078e3cff */
[----:B------:R-:W-:Y:S01]  /*50c0*/  @!P4 R2UR UR6, R10 ;  /* 0x000000000a06c2ca */ /* 0x000fe200000e0000 */
[----:B------:R-:W-:Y:S05]  /*50d0*/  IMAD.U32 R11, RZ, RZ, UR5 ;  /* 0x00000005ff0b7e24 */ /* 0x000fea000f8e00ff */
[----:B------:R-:W-:Y:S11]  /*50e0*/  @!P4 R2UR UR7, R11 ;  /* 0x000000000b07c2ca */ /* 0x000ff600000e0000 */
[----:B------:R-:W-:Y:S02]  /*50f0*/  @!UPT UIADD3 URZ, UPT, UPT, URZ, URZ, URZ ;  /* 0x000000fffffff290 */ /* 0x000fe4000fffe0ff */
[----:B------:R3:W-:Y:S01]  /*5100*/  @!UP1 UTMALDG.3D [UR8], [UR6], desc[UR18] ;  /* 0x00001208060095b4 */ /* 0x0007e20008011000 */
[----:B------:R3:W-:Y:S01]  /*5110*/  @!P4 SYNCS.ARRIVE.TRANS64.RED.A0TR RZ, [UR4+0x38], R23 ;  /* 0x00003817ffffc9a7 */ /* 0x0007e20008300404 */
[----:B------:R-:W-:Y:S01]  /*5120*/  UPLOP3.LUT UP1, UPT, UPT, UPT, UPT, 0x80, 0x8 ;  /* 0x000000000008789c */ /* 0x000fe20003f2f070 */
[----:B------:R-:W-:Y:S01]  /*5130*/  SYNCS.ARRIVE.TRANS64.RED.A1T0 RZ, [UR13], RZ ;  /* 0x000000ffffff79a7 */ /* 0x000fe2000810040d */
[----:B------:R-:W-:Y:S09]  /*5140*/  @P3 BRA `(.L_x_80) ;  /* 0xfffffff000903947 */ /* 0x000ff2000383ffff */
[----:B------:R-:W-:-:S04]  /*5150*/  SHF.L.U32 R3, R32, 0x1f, RZ ;  /* 0x0000001f20037819 */ /* 0x000fc800000006ff */
[----:B------:R-:W1:Y:S02]  /*5160*/  SYNCS.PHASECHK.TRANS64.TRYWAIT P0, [UR4+0x40], R3 ;  /* 0x00004003ff0075a7 */ /* 0x000e640008001104 */
[----:B-1----:R-:W-:Y:S05]  /*5170*/  @!P0 BRA `(.L_x_81) ;  /* 0x0000003c002c8947 */ /* 0x002fea0003800000 */
.L_x_167:
[----:B------:R-:W2:Y:S02]  /*5180*/  SYNCS.PHASECHK.TRANS64.TRYWAIT P0, [UR4+0x48], R3 ;  /* 0x00004803ff0075a7 */ /* 0x000ea40008001104 */
[----:B--2---:R-:W-:Y:S05]  /*5190*/  @!P0 BRA `(.L_x_82) ;  /* 0x0000003c003c8947 */ /* 0x004fea0003800000 */
.L_x_169:
[----:B------:R-:W2:Y:S02]  /*51a0*/  SYNCS.PHASECHK.TRANS64.TRYWAIT P0, [UR4+0x50], R3 ;  /* 0x00005003ff0075a7 */ /* 0x000ea40008001104 */
[----:B--2---:R-:W-:Y:S05]  /*51b0*/  @!P0 BRA `(.L_x_83) ;  /* 0x0000003c004c8947 */ /* 0x004fea0003800000 */
.L_x_171:
[----:B-1----:R-:W-:-:S07]  /*51c0*/  MOV R0, UR4 ;  /* 0x0000000400007c02 */ /* 0x002fce0008000f00 */
.L_x_84:
[----:B-1----:R-:W-:-:S04]  /*51d0*/  SHF.L.U32 R3, R32, 0x1f, RZ ;  /* 0x0000001f20037819 */ /* 0x002fc800000006ff */
[----:B------:R1:W2:Y:S03]  /*51e0*/  SYNCS.PHASECHK.TRANS64.TRYWAIT P0, [R0+URZ+0x58], R3 ;  /* 0x00005803000075a7 */ /* 0x0002a600080011ff */
[----:B--2---:R-:W-:Y:S05]  /*51f0*/  @!P0 NANOSLEEP.SYNCS 0x989680 ;  /* 0x009896800000895d */ /* 0x004fea0003900000 */
[----:B------:R-:W2:Y:S02]  /*5200*/  @!P0 SYNCS.PHASECHK.TRANS64 P0, [R0+URZ+0x58], R3 ;  /* 0x00005803000085a7 */ /* 0x000ea400080010ff */
[----:B--23--:R-:W-:Y:S05]  /*5210*/  @P0 EXIT ;  /* 0x000000000000094d */ /* 0x00cfea0003800000 */
[----:B------:R-:W-:Y:S05]  /*5220*/  BRA `(.L_x_84) ;  /* 0xfffffffc00e87947 */ /* 0x000fea000383ffff */
.L_x_69:
[----:B------:R-:W-:-:S06]  /*5230*/  UISETP.GE.AND UP1, UPT, UR10, 0x4, UPT ;  /* 0x000000040a00788c */ /* 0x000fcc000bf26270 */
[----:B------:R-:W-:-:S13]  /*5240*/  PLOP3.LUT P0, PT, PT, PT, UP1, 0x80, 0x8 ;  /* 0x000000000008781c */ /* 0x000fda0003f0f018 */
[----:B------:R-:W-:Y:S05]  /*5250*/  @!P0 EXIT ;  /* 0x000000000000894d */ /* 0x000fea0003800000 */
[----:B------:R-:W-:Y:S01]  /*5260*/  BAR.SYNC.DEFER_BLOCKING 0x6, 0xa0 ;  /* 0x0182800000007b1d */ /* 0x000fe20000010000 */
[C---:B------:R-:W-:Y:S01]  /*5270*/  IMAD.SHL.U32 R7, R72.reuse, 0x20, RZ ;  /* 0x0000002048077824 */ /* 0x040fe200078e00ff */
[----:B------:R-:W-:Y:S01]  /*5280*/  SHF.R.U32.HI R0, RZ, 0x1, R72 ;  /* 0x00000001ff007819 */ /* 0x000fe20000011648 */
[C---:B------:R-:W-:Y:S01]  /*5290*/  IMAD.SHL.U32 R64, R72.reuse, 0x10, RZ ;  /* 0x0000001048407824 */ /* 0x040fe200078e00ff */
[C---:B------:R-:W-:Y:S01]  /*52a0*/  LOP3.LUT P0, RZ, R72.reuse, 0x4, RZ, 0xc0, !PT ;  /* 0x0000000448ff7812 */ /* 0x040fe2000780c0ff */
[----:B------:R-:W-:Y:S01]  /*52b0*/  IMAD.U32 R32, R72, 0x10000, RZ ;  /* 0x0001000048207824 */ /* 0x000fe200078e00ff */
[----:B------:R-:W-:Y:S02]  /*52c0*/  UMOV UR36, 0x400 ;  /* 0x0000040000247882 */ /* 0x000fe40000000000 */
[----:B------:R-:W1:Y:S01]  /*52d0*/  LDC R63, c[0x0][0x370] ;  /* 0x0000dc00ff3f7b82 */ /* 0x000e620000000800 */
[----:B------:R-:W-:Y:S01]  /*52e0*/  ULEA UR36, UR45, UR36, 0x18 ;  /* 0x000000242d247291 */ /* 0x000fe2000f8ec0ff */
[----:B------:R-:W-:Y:S01]  /*52f0*/  LOP3.LUT R5, R7, 0xc0, RZ, 0xc0, !PT ;  /* 0x000000c007057812 */ /* 0x000fe200078ec0ff */
[----:B------:R-:W-:Y:S01]  /*5300*/  IMAD.MOV.U32 R71, RZ, RZ, 0x20 ;  /* 0x00000020ff477424 */ /* 0x000fe200078e00ff */
[----:B------:R-:W-:Y:S01]  /*5310*/  LOP3.LUT R64, R64, 0x600, RZ, 0xc0, !PT ;  /* 0x0000060040407812 */ /* 0x000fe200078ec0ff */
[----:B------:R-:W-:Y:S01]  /*5320*/  UIADD3 UR4, UPT, UPT, UR36, 0x200, URZ ;  /* 0x0000020024047890 */ /* 0x000fe2000fffe0ff */
[----:B------:R-:W-:Y:S01]  /*5330*/  LOP3.LUT R0, R5, 0x8, R0, 0xf8, !PT ;  /* 0x0000000805007812 */ /* 0x000fe200078ef800 */
[----:B------:R-:W-:Y:S01]  /*5340*/  IMAD.SHL.U32 R5, R72, 0x4, RZ ;  /* 0x0000000448057824 */ /* 0x000fe200078e00ff */
[----:B------:R-:W2:Y:S01]  /*5350*/  LDC R28, c[0x0][0xb0c] ;  /* 0x0002c300ff1c7b82 */ /* 0x000ea20000000800 */
[----:B------:R-:W-:Y:S01]  /*5360*/  LOP3.LUT R64, R64, 0x20, R7, 0xf8, !PT ;  /* 0x0000002040407812 */ /* 0x000fe200078ef807 */
[----:B------:R-:W-:Y:S01]  /*5370*/  IMAD.MOV.U32 R70, RZ, RZ, 0x1 ;  /* 0x00000001ff467424 */ /* 0x000fe200078e00ff */
[----:B------:R-:W-:Y:S01]  /*5380*/  LOP3.LUT R32, R32, 0x600000, RZ, 0xc0, !PT ;  /* 0x0060000020207812 */ /* 0x000fe200078ec0ff */
[----:B------:R-:W-:Y:S01]  /*5390*/  IMAD.MOV.U32 R30, RZ, RZ, RZ ;  /* 0x000000ffff1e7224 */ /* 0x000fe200078e00ff */
[----:B------:R-:W-:-:S02]  /*53a0*/  LOP3.LUT R5, R0, 0x18, R5, 0x78, !PT ;  /* 0x0000001800057812 */ /* 0x000fc400078e7805 */
[----:B------:R-:W-:Y:S02]  /*53b0*/  CS2R R68, SRZ ;  /* 0x0000000000447805 */ /* 0x000fe4000001ff00 */
[----:B------:R-:W-:Y:S01]  /*53c0*/  LOP3.LUT R64, R64, 0x100, R7, 0xf8, !PT ;  /* 0x0000010040407812 */ /* 0x000fe200078ef807 */
[----:B------:R-:W4:Y:S01]  /*53d0*/  LDC R61, c[0x0][0xb20] ;  /* 0x0002c800ff3d7b82 */ /* 0x000f220000000800 */
[----:B------:R-:W3:Y:S01]  /*53e0*/  LDS R3, [UR36+0x120] ;  /* 0x00012024ff037984 */ /* 0x000ee20008000800 */
[----:B------:R-:W-:Y:S01]  /*53f0*/  LOP3.LUT R72, R72, 0x60, RZ, 0xc0, !PT ;  /* 0x0000006048487812 */ /* 0x000fe200078ec0ff */
[----:B------:R-:W-:Y:S01]  /*5400*/  IMAD.MOV.U32 R75, RZ, RZ, RZ ;  /* 0x000000ffff4b7224 */ /* 0x000fe200078e00ff */
[----:B------:R-:W-:Y:S01]  /*5410*/  LOP3.LUT R64, R64, R5, RZ, 0xfc, !PT ;  /* 0x0000000540407212 */ /* 0x000fe200078efcff */
[----:B------:R-:W-:Y:S01]  /*5420*/  IMAD.U32 R66, RZ, RZ, UR4 ;  /* 0x00000004ff427e24 */ /* 0x000fe2000f8e00ff */
[----:B------:R-:W-:Y:S01]  /*5430*/  SEL R71, R71, 0xffffffe0, !P0 ;  /* 0xffffffe047477807 */ /* 0x000fe20004000000 */
[----:B------:R-:W1:Y:S01]  /*5440*/  LDCU.64 UR50, c[0x0][0x348] ;  /* 0x00006900ff3277ac */ /* 0x000e620008000a00 */
[----:B------:R-:W1:Y:S01]  /*5450*/  LDC R27, c[0x0][0xb30] ;  /* 0x0002cc00ff1b7b82 */ /* 0x000e620000000800 */
[----:B------:R-:W1:Y:S01]  /*5460*/  LDCU.64 UR46, c[0x0][0x888] ;  /* 0x00011100ff2e77ac */ /* 0x000e620008000a00 */
[----:B------:R-:W1:Y:S06]  /*5470*/  LDCU.64 UR48, c[0x0][0x890] ;  /* 0x00011200ff3077ac */ /* 0x000e6c0008000a00 */
[----:B------:R-:W1:Y:S01]  /*5480*/  LDC.64 R56, c[0x0][0xb10] ;  /* 0x0002c400ff387b82 */ /* 0x000e620000000a00 */
[----:B------:R-:W-:Y:S01]  /*5490*/  UMOV UR39, URZ ;  /* 0x000000ff00277c82 */ /* 0x000fe20008000000 */
[----:B------:R-:W-:-:S06]  /*54a0*/  UMOV UR37, URZ ;  /* 0x000000ff00257c82 */ /* 0x000fcc0008000000 */
[----:B------:R-:W1:Y:S08]  /*54b0*/  LDC.64 R24, c[0x0][0xb18] ;  /* 0x0002c600ff187b82 */ /* 0x000e700000000a00 */
[----:B------:R-:W1:Y:S08]  /*54c0*/  LDC.64 R22, c[0x0][0xb28] ;  /* 0x0002ca00ff167b82 */ /* 0x000e700000000a00 */
[----:B------:R-:W1:Y:S01]  /*54d0*/  LDC.64 R54, c[0x0][0x8b0] ;  /* 0x00022c00ff367b82 */ /* 0x000e620000000a00 */
[----:B---3--:R-:W-:-:S07]  /*54e0*/  IMAD.IADD R32, R3, 0x1, R32 ;  /* 0x0000000103207824 */ /* 0x008fce00078e0220 */
[----:B------:R-:W3:Y:S08]  /*54f0*/  LDC.64 R52, c[0x0][0x8a8] ;  /* 0x00022a00ff347b82 */ /* 0x000ef00000000a00 */
[----:B--2-4-:R-:W1:Y:S02]  /*5500*/  LDC R62, c[0x0][0x374] ;  /* 0x0000dd00ff3e7b82 */ /* 0x014e640000000800 */
.L_x_128:
[C---:B------:R-:W-:Y:S02]  /*5510*/  LEA R0, R75.reuse, UR36, 0x3 ;  /* 0x000000244b007c11 */ /* 0x040fe4000f8e18ff */
[----:B------:R-:W-:Y:S02]  /*5520*/  SHF.L.U32 R3, R68, 0x1f, RZ ;  /* 0x0000001f44037819 */ /* 0x000fe400000006ff */
[----:B------:R-:W-:Y:S02]  /*5530*/  LEA R16, R75, UR36, 0x4 ;  /* 0x000000244b107c11 */ /* 0x000fe4000f8e20ff */
[----:B------:R-:W2:Y:S02]  /*5540*/  SYNCS.PHASECHK.TRANS64.TRYWAIT P0, [R0+URZ+0x70], R3 ;  /* 0x00007003000075a7 */ /* 0x000ea400080011ff */
[----:B-12---:R-:W-:Y:S05]  /*5550*/  @!P0 BRA `(.L_x_85) ;  /* 0x00000038007c8947 */ /* 0x006fea0003800000 */
.L_x_172:
[----:B------:R-:W4:Y:S01]  /*5560*/  LDC.64 R12, c[0x0][0xb10] ;  /* 0x0002c400ff0c7b82 */ /* 0x000f220000000a00 */
[----:B------:R-:W3:Y:S01]  /*5570*/  LDS.128 R16, [R16+0x100] ;  /* 0x0001000010107984 */ /* 0x000ee20000000c00 */
[----:B-1----:R-:W-:Y:S01]  /*5580*/  ISETP.NE.AND P1, PT, R27, 0x1, PT ;  /* 0x000000011b00780c */ /* 0x002fe20003f25270 */
[----:B--2---:R-:W-:Y:S01]  /*5590*/  VIADD R0, R0, 0x80 ;  /* 0x0000008000007836 */ /* 0x004fe20000000000 */
[----:B------:R-:W-:Y:S04]  /*55a0*/  ISETP.GE.AND P0, PT, R26, 0x1, PT ;  /* 0x000000011a00780c */ /* 0x000fe80003f06270 */
[----:B------:R-:W1:Y:S01]  /*55b0*/  LDC.64 R10, c[0x0][0xb18] ;  /* 0x0002c600ff0a7b82 */ /* 0x000e620000000a00 */
[----:B------:R-:W-:Y:S01]  /*55c0*/  PRMT R0, RZ, 0x654, R0 ;  /* 0x00000654ff007816 */ /* 0x000fe20000000000 */
[----:B------:R-:W-:Y:S01]  /*55d0*/  @!PT LDS RZ, [RZ] ;  /* 0x00000000fffff984 */ /* 0x000fe20000000800 */
[----:B------:R-:W-:Y:S01]  /*55e0*/  @!PT LDS RZ, [RZ] ;  /* 0x00000000fffff984 */ /* 0x000fe20000000800 */
[----:B------:R-:W-:Y:S01]  /*55f0*/  @!PT LDS RZ, [RZ] ;  /* 0x00000000fffff984 */ /* 0x000fe20000000800 */
[----:B------:R-:W-:Y:S01]  /*5600*/  @!PT LDS RZ, [RZ] ;  /* 0x00000000fffff984 */ /* 0x000fe20000000800 */
[----:B------:R2:W-:Y:S06]  /*5610*/  MEMBAR.ALL.CTA ;  /* 0x0000000000007992 */ /* 0x0005ec0000008000 */
[----:B--2---:R-:W2:Y:S01]  /*5620*/  FENCE.VIEW.ASYNC.S ;  /* 0x00000000000073c6 */ /* 0x004ea20000000000 */
[----:B------:R-:W1:Y:S08]  /*5630*/  @!P1 LDC R14, c[0x0][0xb20] ;  /* 0x0002c800ff0e9b82 */ /* 0x000e700000000800 */
[----:B------:R-:W1:Y:S01]  /*5640*/  @!P1 LDC R9, c[0x0][0xb0c] ;  /* 0x0002c300ff099b82 */ /* 0x000e620000000800 */
[----:B--2---:R2:W-:Y:S01]  /*5650*/  SYNCS.ARRIVE.TRANS64.RED.A1T0 RZ, [R0+URZ], RZ ;  /* 0x000000ff00ff79a7 */ /* 0x0045e200081004ff */
[----:B---3--:R-:W-:Y:S04]  /*5660*/  LOP3.LUT P4, RZ, R18, 0x1, RZ, 0xc0, !PT ;  /* 0x0000000112ff7812 */ /* 0x008fe8000788c0ff */
[----:B------:R-:W-:Y:S09]  /*5670*/  P2R R73, PR, RZ, 0x10 ;  /* 0x00000010ff497803 */ /* 0x000ff20000000000 */
[----:B------:R-:W-:Y:S02]  /*5680*/  @P4 MOV R31, R16 ;  /* 0x00000010001f4202 */ /* 0x000fe40000000f00 */
[----:B------:R-:W-:Y:S01]  /*5690*/  @P4 LOP3.LUT R29, R17, 0xffff, RZ, 0xc0, !PT ;  /* 0x0000ffff111d4812 */ /* 0x000fe200078ec0ff */
[----:B--2-4-:R-:W-:Y:S06]  /*56a0*/  @!P0 BRA `(.L_x_86) ;  /* 0x0000000000a48947 */ /* 0x014fec0003800000 */
[----:B------:R-:W-:Y:S01]  /*56b0*/  IMAD.HI.U32 R36, R62, R25, RZ ;  /* 0x000000193e247227 */ /* 0x000fe200078e00ff */
[----:B------:R-:W-:Y:S02]  /*56c0*/  ISETP.NE.AND P0, PT, R24, 0x1, PT ;  /* 0x000000011800780c */ /* 0x000fe40003f05270 */
[----:B------:R-:W-:Y:S01]  /*56d0*/  ISETP.NE.AND P2, PT, R26, 0x1, PT ;  /* 0x000000011a00780c */ /* 0x000fe20003f45270 */
[-C--:B------:R-:W-:Y:S01]  /*56e0*/  IMAD.HI.U32 R34, R63, R56.reuse, RZ ;  /* 0x000000383f227227 */ /* 0x080fe200078e00ff */
[----:B------:R-:W-:Y:S02]  /*56f0*/  SHF.R.U32.HI R37, RZ, R61, R36 ;  /* 0x0000003dff257219 */ /* 0x000fe40000011624 */
[----:B------:R-:W-:Y:S01]  /*5700*/  ISETP.NE.AND P3, PT, R28, 0x1, PT ;  /* 0x000000011c00780c */ /* 0x000fe20003f65270 */
[----:B------:R-:W-:Y:S01]  /*5710*/  IMAD.HI.U32 R40, R29, R25, RZ ;  /* 0x000000191d287227 */ /* 0x000fe200078e00ff */
[----:B------:R-:W-:Y:S02]  /*5720*/  SHF.R.U32.HI R34, RZ, R57, R34 ;  /* 0x00000039ff227219 */ /* 0x000fe40000011622 */
[----:B------:R-:W-:Y:S01]  /*5730*/  SEL R3, R62, R37, !P0 ;  /* 0x000000253e037207 */ /* 0x000fe20004000000 */
[----:B------:R-:W-:Y:S01]  /*5740*/  IMAD.HI.U32 R38, R31, R56, RZ ;  /* 0x000000381f267227 */ /* 0x000fe200078e00ff */
[----:B------:R-:W-:Y:S03]  /*5750*/  SEL R7, R63, R34, !P3 ;  /* 0x000000223f077207 */ /* 0x000fe60005800000 */
[-C--:B------:R-:W-:Y:S01]  /*5760*/  IMAD.HI.U32 R34, R3, R22.reuse, RZ ;  /* 0x0000001603227227 */ /* 0x080fe200078e00ff */
[----:B------:R-:W-:Y:S03]  /*5770*/  SHF.R.U32.HI R38, RZ, R57, R38 ;  /* 0x00000039ff267219 */ /* 0x000fe60000011626 */
[----:B------:R-:W-:Y:S01]  /*5780*/  IMAD.HI.U32 R36, R7, R22, RZ ;  /* 0x0000001607247227 */ /* 0x000fe200078e00ff */
[----:B------:R-:W-:Y:S02]  /*5790*/  @P2 SHF.R.U32.HI R3, RZ, R23, R34 ;  /* 0x00000017ff032219 */ /* 0x000fe40000011622 */
[----:B------:R-:W-:Y:S02]  /*57a0*/  SHF.R.U32.HI R34, RZ, R61, R40 ;  /* 0x0000003dff227219 */ /* 0x000fe40000011628 */
[----:B------:R-:W-:Y:S01]  /*57b0*/  @P2 SHF.R.U32.HI R7, RZ, R23, R36 ;  /* 0x00000017ff072219 */ /* 0x000fe20000011624 */
[C---:B------:R-:W-:Y:S01]  /*57c0*/  IMAD R2, R26.reuse, R3, RZ ;  /* 0x000000031a027224 */ /* 0x040fe200078e02ff */
[----:B------:R-:W-:Y:S02]  /*57d0*/  SEL R5, R29, R34, !P0 ;  /* 0x000000221d057207 */ /* 0x000fe40004000000 */
[----:B------:R-:W-:Y:S01]  /*57e0*/  SEL R3, R31, R38, !P3 ;  /* 0x000000261f037207 */ /* 0x000fe20005800000 */
[----:B------:R-:W-:Y:S01]  /*57f0*/  IMAD R4, R26, R7, RZ ;  /* 0x000000071a047224 */ /* 0x000fe200078e02ff */
[C---:B------:R-:W-:Y:S01]  /*5800*/  ISETP.GE.AND P0, PT, R5.reuse, R2, PT ;  /* 0x000000020500720c */ /* 0x040fe20003f06270 */
[----:B------:R-:W-:Y:S03]  /*5810*/  IMAD.HI.U32 R6, R5, R22, RZ ;  /* 0x0000001605067227 */ /* 0x000fe600078e00ff */
[----:B------:R-:W-:Y:S01]  /*5820*/  ISETP.GE.OR P0, PT, R3, R4, P0 ;  /* 0x000000040300720c */ /* 0x000fe20000706670 */
[----:B------:R-:W-:Y:S01]  /*5830*/  IMAD.MOV R4, RZ, RZ, -R3 ;  /* 0x000000ffff047224 */ /* 0x000fe200078e0a03 */
[-C--:B------:R-:W-:Y:S03]  /*5840*/  SHF.R.U32.HI R6, RZ, R23.reuse, R6 ;  /* 0x00000017ff067219 */ /* 0x080fe60000011606 */
[----:B------:R-:W-:Y:S01]  /*5850*/  IMAD R31, R28, R4, R31 ;  /* 0x000000041c1f7224 */ /* 0x000fe200078e021f */
[----:B------:R-:W-:Y:S05]  /*5860*/  SEL R15, R5, R6, !P2 ;  /* 0x00000006050f7207 */ /* 0x000fea0005000000 */
[----:B------:R-:W-:Y:S02]  /*5870*/  IMAD.MOV R6, RZ, RZ, -R15 ;  /* 0x000000ffff067224 */ /* 0x000fe400078e0a0f */
[C---:B------:R-:W-:Y:S04]  /*5880*/  @!P0 IMAD.HI.U32 R2, R3.reuse, R22, RZ ;  /* 0x0000001603028227 */ /* 0x040fe800078e00ff */
[----:B------:R-:W-:Y:S01]  /*5890*/  IMAD R6, R26, R6, R5 ;  /* 0x000000061a067224 */ /* 0x000fe200078e0205 */
[----:B------:R-:W-:Y:S04]  /*58a0*/  @!P0 SHF.R.U32.HI R2, RZ, R23, R2 ;  /* 0x00000017ff028219 */ /* 0x000fe80000011602 */
[----:B------:R-:W-:Y:S02]  /*58b0*/  @!P0 SEL R0, R3, R2, !P2 ;  /* 0x0000000203008207 */ /* 0x000fe40005000000 */
[----:B------:R-:W-:Y:S02]  /*58c0*/  IADD3 R2, PT, PT, -R5, RZ, RZ ;  /* 0x000000ff05027210 */ /* 0x000fe40007ffe1ff */
[----:B------:R-:W-:Y:S01]  /*58d0*/  @!P0 IADD3 R8, PT, PT, R15, -R0, RZ ;  /* 0x800000000f088210 */ /* 0x000fe20007ffe0ff */
[----:B------:R-:W-:Y:S02]  /*58e0*/  @!P0 IMAD R0, R7, R6, R0 ;  /* 0x0000000607008224 */ /* 0x000fe400078e0200 */
[----:B------:R-:W-:Y:S02]  /*58f0*/  IMAD R29, R24, R2, R29 ;  /* 0x00000002181d7224 */ /* 0x000fe400078e021d */
[----:B------:R-:W-:Y:S02]  /*5900*/  @!P0 IMAD R5, R8, R26, R3 ;  /* 0x0000001a08058224 */ /* 0x000fe400078e0203 */
[----:B------:R-:W-:Y:S04]  /*5910*/  @!P0 IMAD.MOV.U32 R3, RZ, RZ, R0 ;  /* 0x000000ffff038224 */ /* 0x000fe800078e0000 */
[----:B------:R-:W-:Y:S02]  /*5920*/  IMAD R31, R3, R28, R31 ;  /* 0x0000001c031f7224 */ /* 0x000fe400078e021f */
[----:B------:R-:W-:Y:S07]  /*5930*/  IMAD R29, R5, R24, R29 ;  /* 0x00000018051d7224 */ /* 0x000fee00078e021d */
.L_x_86:
[----:B-1----:R-:W-:Y:S01]  /*5940*/  @!P1 ISETP.NE.AND P0, PT, R10, 0x1, PT ;  /* 0x000000010a00980c */ /* 0x002fe20003f05270 */
[----:B------:R-:W-:Y:S01]  /*5950*/  @!P1 IMAD.HI.U32 R3, R29, R11, RZ ;  /* 0x0000000b1d039227 */ /* 0x000fe200078e00ff */
[----:B------:R-:W-:Y:S01]  /*5960*/  R2UR UR5, R21 ;  /* 0x00000000150572ca */ /* 0x000fe200000e0000 */
[----:B------:R-:W-:Y:S01]  /*5970*/  BSSY.RECONVERGENT B6, `(.L_x_87) ;  /* 0x0000031000067945 */ /* 0x000fe20003800200 */
[----:B------:R-:W-:Y:S01]  /*5980*/  R2UR UR4, R20 ;  /* 0x00000000140472ca */ /* 0x000fe200000e0000 */
[----:B------:R-:W-:Y:S01]  /*5990*/  @!P1 IMAD.HI.U32 R0, R31, R12, RZ ;  /* 0x0000000c1f009227 */ /* 0x000fe200078e00ff */
[----:B------:R-:W-:Y:S02]  /*59a0*/  @!P1 SHF.R.U32.HI R2, RZ, R14, R3 ;  /* 0x0000000eff029219 */ /* 0x000fe40000011603 */
[----:B------:R-:W-:Y:S01]  /*59b0*/  @!P1 ISETP.NE.AND P2, PT, R9, 0x1, PT ;  /* 0x000000010900980c */ /* 0x000fe20003f45270 */
[----:B------:R-:W-:Y:S01]  /*59c0*/  VIADD R75, R75, 0x1 ;  /* 0x000000014b4b7836 */ /* 0x000fe20000000000 */
[----:B------:R-:W-:Y:S02]  /*59d0*/  @!P1 SEL R2, R29, R2, !P0 ;  /* 0x000000021d029207 */ /* 0x000fe40004000000 */
[----:B------:R-:W-:Y:S02]  /*59e0*/  @!P1 SHF.R.U32.HI R0, RZ, R13, R0 ;  /* 0x0000000dff009219 */ /* 0x000fe40000011600 */
[----:B------:R-:W-:Y:S01]  /*59f0*/  LOP3.LUT P0, RZ, R66, 0x1b0, RZ, 0xc0, !PT ;  /* 0x000001b042ff7812 */ /* 0x000fe2000780c0ff */
[----:B------:R-:W-:Y:S01]  /*5a00*/  USHF.L.U32 UR42, UR5, 0x6, URZ ;  /* 0x00000006052a7899 */ /* 0x000fe200080006ff */
[----:B------:R-:W-:Y:S01]  /*5a10*/  @!P1 SEL R3, R31, R0, !P2 ;  /* 0x000000001f039207 */ /* 0x000fe20005000000 */
[----:B------:R-:W-:Y:S01]  /*5a20*/  USHF.L.U32 UR41, UR4, 0x7, URZ ;  /* 0x0000000704297899 */ /* 0x000fe200080006ff */
[----:B------:R-:W-:Y:S03]  /*5a30*/  @P4 SHF.R.U32.HI R67, RZ, 0x10, R17 ;  /* 0x00000010ff434819 */ /* 0x000fe60000011611 */
[----:B------:R-:W-:Y:S02]  /*5a40*/  @!P1 IMAD.IADD R0, R2, 0x1, -R3 ;  /* 0x0000000102009824 */ /* 0x000fe400078e0a03 */
[----:B------:R-:W-:Y:S02]  /*5a50*/  @!P1 IMAD.IADD R2, R3, 0x1, -R2 ;  /* 0x0000000103029824 */ /* 0x000fe400078e0a02 */
[----:B------:R-:W-:Y:S02]  /*5a60*/  @!P1 IMAD R31, R0, R9, R31 ;  /* 0x00000009001f9224 */ /* 0x000fe400078e021f */
[----:B------:R-:W-:Y:S01]  /*5a70*/  @!P1 IMAD R29, R2, R10, R29 ;  /* 0x0000000a021d9224 */ /* 0x000fe200078e021d */
[----:B------:R-:W-:Y:S06]  /*5a80*/  @!P0 BRA `(.L_x_88) ;  /* 0x00000000007c8947 */ /* 0x000fec0003800000 */
[----:B------:R-:W1:Y:S01]  /*5a90*/  LDCU.64 UR8, c[0x4][0x80] ;  /* 0x01001000ff0877ac */ /* 0x000e620008000a00 */
[----:B------:R-:W-:Y:S01]  /*5aa0*/  MOV R2, 0x0 ;  /* 0x0000000000027802 */ /* 0x000fe20000000f00 */
[----:B------:R-:W-:Y:S02]  /*5ab0*/  HFMA2 R12, -RZ, RZ, 0, 5.9604644775390625e-08 ;  /* 0x00000001ff0c7431 */ /* 0x000fe400000001ff */
[----:B------:R-:W-:Y:S01]  /*5ac0*/  IMAD.MOV.U32 R8, RZ, RZ, 0x70 ;  /* 0x00000070ff087424 */ /* 0x000fe200078e00ff */
[----:B------:R2:W3:Y:S01]  /*5ad0*/  LDC.64 R14, c[0x4][R2] ;  /* 0x01000000020e7b82 */ /* 0x0004e20000000a00 */
[----:B------:R-:W4:Y:S01]  /*5ae0*/  LDCU.64 UR6, c[0x4][0x88] ;  /* 0x01001100ff0677ac */ /* 0x000f220008000a00 */
[----:B------:R-:W-:Y:S01]  /*5af0*/  IMAD.MOV.U32 R13, RZ, RZ, RZ ;  /* 0x000000ffff0d7224 */ /* 0x000fe200078e00ff */
[----:B------:R-:W2:Y:S01]  /*5b00*/  LDCU.64 UR4, c[0x4][0x8] ;  /* 0x01000100ff0477ac */ /* 0x000ea20008000a00 */
[----:B-1----:R-:W-:Y:S01]  /*5b10*/  MOV R5, UR9 ;  /* 0x0000000900057c02 */ /* 0x002fe20008000f00 */
[----:B------:R-:W-:Y:S01]  /*5b20*/  IMAD.U32 R4, RZ, RZ, UR8 ;  /* 0x00000008ff047e24 */ /* 0x000fe2000f8e00ff */
[----:B----4-:R-:W-:Y:S01]  /*5b30*/  MOV R7, UR7 ;  /* 0x0000000700077c02 */ /* 0x010fe20008000f00 */
[----:B------:R-:W-:Y:S01]  /*5b40*/  IMAD.U32 R6, RZ, RZ, UR6 ;  /* 0x00000006ff067e24 */ /* 0x000fe2000f8e00ff */
[----:B--2---:R-:W-:Y:S01]  /*5b50*/  MOV R11, UR5 ;  /* 0x00000005000b7c02 */ /* 0x004fe20008000f00 */
[----:B------:R-:W-:Y:S02]  /*5b60*/  IMAD.U32 R10, RZ, RZ, UR4 ;  /* 0x00000004ff0a7e24 */ /* 0x000fe4000f8e00ff */
[----:B------:R-:W-:Y:S07]  /*5b70*/  LEPC R20, `(.L_x_89) ;  /* 0x000000001014794e */ /* 0x000fee0000000000 */
[----:B---3-5:R-:W-:Y:S05]  /*5b80*/  CALL.ABS.NOINC R14 ;  /* 0x000000000e007343 */ /* 0x028fea0003c00000 */
.L_x_89:
[----:B------:R-:W1:Y:S01]  /*5b90*/  LDCU.64 UR8, c[0x4][0x80] ;  /* 0x01001000ff0877ac */ /* 0x000e620008000a00 */
[----:B------:R-:W2:Y:S01]  /*5ba0*/  LDC.64 R2, c[0x4][R2] ;  /* 0x0100000002027b82 */ /* 0x000ea20000000a00 */
[----:B------:R-:W-:Y:S02]  /*5bb0*/  HFMA2 R12, -RZ, RZ, 0, 5.9604644775390625e-08 ;  /* 0x00000001ff0c7431 */ /* 0x000fe400000001ff */
[----:B------:R-:W-:Y:S02]  /*5bc0*/  IMAD.MOV.U32 R8, RZ, RZ, 0x70 ;  /* 0x00000070ff087424 */ /* 0x000fe400078e00ff */
[----:B------:R-:W-:Y:S01]  /*5bd0*/  IMAD.MOV.U32 R13, RZ, RZ, RZ ;  /* 0x000000ffff0d7224 */ /* 0x000fe200078e00ff */
[----:B------:R-:W3:Y:S01]  /*5be0*/  LDCU.64 UR6, c[0x4][0x88] ;  /* 0x01001100ff0677ac */ /* 0x000ee20008000a00 */
[----:B------:R-:W4:Y:S01]  /*5bf0*/  LDCU.64 UR4, c[0x4][0x8] ;  /* 0x01000100ff0477ac */ /* 0x000f220008000a00 */
[----:B-1----:R-:W-:Y:S02]  /*5c00*/  MOV R4, UR8 ;  /* 0x0000000800047c02 */ /* 0x002fe40008000f00 */
[----:B------:R-:W-:Y:S02]  /*5c10*/  MOV R5, UR9 ;  /* 0x0000000900057c02 */ /* 0x000fe40008000f00 */
[----:B---3--:R-:W-:Y:S01]  /*5c20*/  MOV R7, UR7 ;  /* 0x0000000700077c02 */ /* 0x008fe20008000f00 */
[----:B------:R-:W-:Y:S01]  /*5c30*/  IMAD.U32 R6, RZ, RZ, UR6 ;  /* 0x00000006ff067e24 */ /* 0x000fe2000f8e00ff */
[----:B----4-:R-:W-:Y:S01]  /*5c40*/  MOV R11, UR5 ;  /* 0x00000005000b7c02 */ /* 0x010fe20008000f00 */
[----:B------:R-:W-:Y:S02]  /*5c50*/  IMAD.U32 R10, RZ, RZ, UR4 ;  /* 0x00000004ff0a7e24 */ /* 0x000fe4000f8e00ff */
[----:B------:R-:W-:Y:S07]  /*5c60*/  LEPC R20, `(.L_x_88) ;  /* 0x000000001014794e */ /* 0x000fee0000000000 */
[----:B--2---:R-:W-:Y:S05]  /*5c70*/  CALL.ABS.NOINC R2 ;  /* 0x0000000002007343 */ /* 0x004fea0003c00000 */
.L_x_88:
[----:B------:R-:W-:Y:S05]  /*5c80*/  BSYNC.RECONVERGENT B6 ;  /* 0x0000000000067941 */ /* 0x000fea0003800200 */
.L_x_87:
[----:B------:R-:W-:Y:S01]  /*5c90*/  ISETP.NE.U32.AND P4, PT, R54, RZ, PT ;  /* 0x000000ff3600720c */ /* 0x000fe20003f85070 */
[----:B------:R-:W-:Y:S01]  /*5ca0*/  UISETP.NE.AND UP2, UPT, UR44, URZ, UPT ;  /* 0x000000ff2c00728c */ /* 0x000fe2000bf45270 */
[----:B------:R-:W-:Y:S01]  /*5cb0*/  ISETP.NE.U32.AND P2, PT, RZ, UR46, PT ;  /* 0x0000002eff007c0c */ /* 0x000fe2000bf45070 */
[----:B------:R-:W-:Y:S01]  /*5cc0*/  UISETP.NE.U32.AND UP1, UPT, UR48, URZ, UPT ;  /* 0x000000ff3000728c */ /* 0x000fe2000bf25070 */
[----:B------:R-:W-:Y:S01]  /*5cd0*/  ISETP.NE.AND.EX P4, PT, R55, RZ, PT, P4 ;  /* 0x000000ff3700720c */ /* 0x000fe20003f85340 */
[----:B------:R-:W-:Y:S01]  /*5ce0*/  UPLOP3.LUT UP0, UPT, UPT, UPT, UPT, 0x40, 0x4 ;  /* 0x000000000004789c */ /* 0x000fe20003f0e870 */
[----:B------:R-:W-:Y:S01]  /*5cf0*/  ISETP.NE.AND.EX P2, PT, RZ, UR47, PT, P2 ;  /* 0x0000002fff007c0c */ /* 0x000fe2000bf45320 */
[----:B------:R-:W-:Y:S01]  /*5d00*/  UISETP.NE.AND.EX UP1, UPT, UR49, URZ, UPT, UP1 ;  /* 0x000000ff3100728c */ /* 0x000fe2000bf25310 */
[----:B------:R-:W-:Y:S04]  /*5d10*/  PLOP3.LUT P1, PT, PT, PT, UP2, 0x80, 0x8 ;  /* 0x000000000008781c */ /* 0x000fe80003f2f028 */
[----:B------:R-:W-:Y:S06]  /*5d20*/  @UP2 UPLOP3.LUT UP0, UPT, UPT, UPT, UP1, 0x80, 0x8 ;  /* 0x000000000008289c */ /* 0x000fec0003f0f010 */
[----:B------:R-:W-:Y:S01]  /*5d30*/  PLOP3.LUT P0, PT, PT, PT, UP0, 0x80, 0x8 ;  /* 0x000000000008781c */ /* 0x000fe20003f0f008 */
[----:B------:R-:W-:Y:S01]  /*5d40*/  @!UPT UIADD3 URZ, UPT, UPT, URZ, URZ, URZ ;  /* 0x000000fffffff290 */ /* 0x000fe2000fffe0ff */
[----:B------:R-:W-:Y:S11]  /*5d50*/  BRA.U !UP1, `(.L_x_90) ;  /* 0x0000000109387547 */ /* 0x000ff6000b800000 */
[----:B------:R-:W-:Y:S01]  /*5d60*/  UISETP.NE.U32.AND UP0, UPT, UR46, URZ, UPT ;  /* 0x000000ff2e00728c */ /* 0x000fe2000bf05070 */
[----:B------:R-:W-:Y:S02]  /*5d70*/  HFMA2 R0, -RZ, RZ, 0, 5.9604644775390625e-08 ;  /* 0x00000001ff007431 */ /* 0x000fe400000001ff */
[----:B------:R-:W-:Y:S01]  /*5d80*/  IMAD.MOV.U32 R59, RZ, RZ, 0x1 ;  /* 0x00000001ff3b7424 */ /* 0x000fe200078e00ff */
[----:B------:R-:W-:Y:S06]  /*5d90*/  UISETP.NE.AND.EX UP0, UPT, UR47, URZ, UPT, UP0 ;  /* 0x000000ff2f00728c */ /* 0x000fec000bf05300 */
[----:B------:R-:W-:Y:S05]  /*5da0*/  PLOP3.LUT P3, PT, PT, PT, UP0, 0x80, 0x8 ;  /* 0x000000000008781c */ /* 0x000fea0003f6f008 */
[----:B------:R-:W1:Y:S01]  /*5db0*/  @UP0 LDCU.64 UR4, c[0x0][0x888] ;  /* 0x00011100ff0407ac */ /* 0x000e620008000a00 */
[----:B------:R-:W-:Y:S07]  /*5dc0*/  @UP0 UIMAD UR6, UR60, UR48, URZ ;  /* 0x000000303c0602a4 */ /* 0x000fee000f8e02ff */
[----:B------:R-:W-:Y:S01]  /*5dd0*/  @!P3 PRMT R59, R0, 0x7610, R59 ;  /* 0x00007610003bb816 */ /* 0x000fe2000000003b */
[----:B-1----:R-:W-:Y:S06]  /*5de0*/  @UP0 UIMAD.WIDE UR4, UR6, 0x4, UR4 ;  /* 0x00000004060408a5 */ /* 0x002fec000f8e0204 */
[----:B------:R-:W-:Y:S01]  /*5df0*/  IMAD.U32 R2, RZ, RZ, UR4 ;  /* 0x00000004ff027e24 */ /* 0x000fe2000f8e00ff */
[----:B------:R-:W-:Y:S04]  /*5e00*/  MOV R3, UR5 ;  /* 0x0000000500037c02 */ /* 0x000fe80008000f00 */
[----:B------:R-:W1:Y:S01]  /*5e10*/  @!UP0 LDCU UR4, c[0x0][0x880] ;  /* 0x00011000ff0487ac */ /* 0x000e620008000800 */
[----:B-----5:R2:W5:Y:S02]  /*5e20*/  @P3 LDG.E R35, desc[UR52][R2.64] ;  /* 0x0000003402233981 */ /* 0x020564000c1e1900 */
[----:B-12---:R-:W-:Y:S02]  /*5e30*/  @!P3 IMAD.U32 R35, RZ, RZ, UR4 ;  /* 0x00000004ff23be24 */ /* 0x006fe4000f8e00ff */
.L_x_90:
[----:B------:R-:W-:Y:S05]  /*5e40*/  @!P4 BRA `(.L_x_91) ;  /* 0x000000000020c947 */ /* 0x000fea0003800000 */
[----:B------:R-:W-:Y:S04]  /*5e50*/  ISETP.NE.U32.AND P3, PT, R52, RZ, PT ;  /* 0x000000ff3400720c */ /* 0x000fe80003f65070 */
[----:B------:R-:W-:Y:S11]  /*5e60*/  ISETP.NE.AND.EX P3, PT, R53, RZ, PT, P3 ;  /* 0x000000ff3500720c */ /* 0x000ff60003f65330 */
[----:B------:R-:W-:Y:S02]  /*5e70*/  @!UPT UIADD3 URZ, UPT, UPT, URZ, URZ, URZ ;  /* 0x000000fffffff290 */ /* 0x000fe4000fffe0ff */
[----:B------:R-:W1:Y:S01]  /*5e80*/  @P3 LDC.64 R2, c[0x0][0x8a8] ;  /* 0x00022a00ff023b82 */ /* 0x000e620000000a00 */
[----:B------:R-:W-:Y:S04]  /*5e90*/  @P3 IMAD R0, R54, UR60, RZ ;  /* 0x0000003c36003c24 */ /* 0x000fe8000f8e02ff */
[----:B-1----:R-:W-:Y:S05]  /*5ea0*/  @P3 IMAD.WIDE R2, R0, 0x4, R2 ;  /* 0x0000000400023825 */ /* 0x002fea00078e0202 */
[----:B-----5:R1:W5:Y:S02]  /*5eb0*/  @P3 LDG.E R33, desc[UR52][R2.64] ;  /* 0x0000003402213981 */ /* 0x020364000c1e1900 */
[----:B-1----:R-:W2:Y:S02]  /*5ec0*/  @!P3 LDC R33, c[0x0][0x8a0] ;  /* 0x00022800ff21bb82 */ /* 0x002ea40000000800 */
.L_x_91:
[----:B-----5:R-:W-:Y:S01]  /*5ed0*/  FSETP.NEU.AND P3, PT, R35, RZ, PT ;  /* 0x000000ff2300720b */ /* 0x020fe20003f6d000 */
[----:B------:R-:W-:Y:S01]  /*5ee0*/  IMAD.SHL.U32 R80, R64, 0x2, RZ ;  /* 0x0000000240507824 */ /* 0x000fe200078e00ff */
[----:B------:R-:W-:Y:S01]  /*5ef0*/  SEL R7, RZ, 0xffffffff, P2 ;  /* 0xffffffffff077807 */ /* 0x000fe20001000000 */
[----:B------:R-:W-:Y:S01]  /*5f00*/  BSSY B1, `(.L_x_92) ;  /* 0x0000036000017945 */ /* 0x000fe20003800000 */
[----:B------:R-:W-:Y:S01]  /*5f10*/  @P1 LOP3.LUT P2, RZ, R59, 0xff, RZ, 0xc0, !PT ;  /* 0x000000ff3bff1812 */ /* 0x000fe2000784c0ff */
[----:B------:R-:W-:Y:S01]  /*5f20*/  VIADD R78, R80, UR36 ;  /* 0x00000024504e7c36 */ /* 0x000fe20008000000 */
[----:B------:R-:W-:Y:S01]  /*5f30*/  @P1 SEL R2, RZ, 0xffffffff, P3 ;  /* 0xffffffffff021807 */ /* 0x000fe20001800000 */
[----:B------:R-:W-:Y:S01]  /*5f40*/  IMAD.MOV.U32 R81, RZ, RZ, 0x1 ;  /* 0x00000001ff517424 */ /* 0x000fe200078e00ff */
[----:B------:R-:W-:Y:S01]  /*5f50*/  LOP3.LUT R70, R70, 0x1, RZ, 0x3c, !PT ;  /* 0x0000000146467812 */ /* 0x000fe200078e3cff */
[----:B------:R-:W-:Y:S01]  /*5f60*/  IMAD.MOV.U32 R39, RZ, RZ, RZ ;  /* 0x000000ffff277224 */ /* 0x000fe200078e00ff */
[----:B------:R-:W-:Y:S02]  /*5f70*/  @P0 SEL R2, R7, R2, !P2 ;  /* 0x0000000207020207 */ /* 0x000fe40005000000 */
[----:B------:R-:W-:Y:S02]  /*5f80*/  CS2R R50, SRZ ;  /* 0x0000000000327805 */ /* 0x000fe4000001ff00 */
[----:B------:R-:W-:Y:S02]  /*5f90*/  LEA R79, R30, UR36, 0x3 ;  /* 0x000000241e4f7c11 */ /* 0x000fe4000f8e18ff */
[----:B------:R-:W-:Y:S02]  /*5fa0*/  CS2R R48, SRZ ;  /* 0x0000000000307805 */ /* 0x000fe4000001ff00 */
[----:B------:R-:W-:Y:S02]  /*5fb0*/  @P1 LOP3.LUT R2, R2, 0x1, RZ, 0xc0, !PT ;  /* 0x0000000102021812 */ /* 0x000fe400078ec0ff */
[----:B------:R-:W-:Y:S02]  /*5fc0*/  CS2R R42, SRZ ;  /* 0x00000000002a7805 */ /* 0x000fe4000001ff00 */
[----:B------:R-:W-:Y:S02]  /*5fd0*/  SHF.L.U32 R0, R69, 0x1f, RZ ;  /* 0x0000001f45007819 */ /* 0x000fe400000006ff */
[----:B------:R-:W-:Y:S02]  /*5fe0*/  CS2R R40, SRZ ;  /* 0x0000000000287805 */ /* 0x000fe4000001ff00 */
[----:B------:R-:W-:Y:S01]  /*5ff0*/  ISETP.NE.U32.OR P5, PT, R2, 0x1, !P1 ;  /* 0x000000010200780c */ /* 0x000fe20004fa5470 */
[----:B------:R-:W-:Y:S01]  /*6000*/  IMAD.IADD R77, R71, 0x1, R78 ;  /* 0x00000001474d7824 */ /* 0x000fe200078e024e */
[----:B------:R-:W-:Y:S02]  /*6010*/  PLOP3.LUT P2, PT, PT, PT, UP1, 0x80, 0x8 ;  /* 0x000000000008781c */ /* 0x000fe40003f4f018 */
[----:B------:R-:W-:Y:S02]  /*6020*/  LEA.HI R5, R30, R30, RZ, 0x1 ;  /* 0x0000001e1e057211 */ /* 0x000fe400078f08ff */
[----:B------:R-:W-:Y:S02]  /*6030*/  LOP3.LUT P4, R74, R59, 0xff, RZ, 0xc0, !PT ;  /* 0x000000ff3b4a7812 */ /* 0x000fe4000788c0ff */
[----:B------:R-:W-:Y:S01]  /*6040*/  SEL R2, RZ, 0xffffffff, P3 ;  /* 0xffffffffff027807 */ /* 0x000fe20001800000 */
[C---:B------:R-:W-:Y:S01]  /*6050*/  IMAD.SHL.U32 R3, R5.reuse, 0x40, RZ ;  /* 0x0000004005037824 */ /* 0x040fe200078e00ff */
[----:B------:R-:W-:Y:S02]  /*6060*/  LOP3.LUT R5, R5, 0xffe, RZ, 0xc0, !PT ;  /* 0x00000ffe05057812 */ /* 0x000fe400078ec0ff */
[----:B------:R-:W-:Y:S02]  /*6070*/  P2R R76, PR, RZ, 0x20 ;  /* 0x00000020ff4c7803 */ /* 0x000fe40000000000 */
[----:B------:R-:W-:Y:S01]  /*6080*/  @P5 SHF.L.U32 R4, R70, 0x1f, RZ ;  /* 0x0000001f46045819 */ /* 0x000fe200000006ff */
[----:B------:R-:W-:Y:S01]  /*6090*/  IMAD.IADD R34, R30, 0x1, -R5 ;  /* 0x000000011e227824 */ /* 0x000fe200078e0a05 */
[----:B------:R-:W-:Y:S02]  /*60a0*/  @P2 SEL R2, R7, R2, !P4 ;  /* 0x0000000207022207 */ /* 0x000fe40006000000 */
[----:B------:R-:W1:Y:S01]  /*60b0*/  @P5 SYNCS.PHASECHK.TRANS64.TRYWAIT P1, [UR36+0x20], R4 ;  /* 0x00002004ff0055a7 */ /* 0x000e620008021124 */
[----:B------:R-:W-:Y:S02]  /*60c0*/  LOP3.LUT R3, R3, 0xffffff80, RZ, 0xc0, !PT ;  /* 0xffffff8003037812 */ /* 0x000fe400078ec0ff */
[----:B------:R-:W-:Y:S03]  /*60d0*/  LOP3.LUT R2, R2, 0x1, RZ, 0xc0, !PT ;  /* 0x0000000102027812 */ /* 0x000fe600078ec0ff */
[----:B------:R-:W-:Y:S01]  /*60e0*/  IMAD.IADD R3, R32, 0x1, R3 ;  /* 0x0000000120037824 */ /* 0x000fe200078e0203 */
[----:B------:R-:W-:Y:S03]  /*60f0*/  ISETP.NE.U32.AND P2, PT, R2, 0x1, PT ;  /* 0x000000010200780c */ /* 0x000fe60003f45070 */
[----:B------:R-:W-:Y:S01]  /*6100*/  IMAD R34, R34, 0x100000, R3 ;  /* 0x0010000022227824 */ /* 0x000fe200078e0203 */
[----:B------:R-:W-:Y:S01]  /*6110*/  P2R R82, PR, RZ, 0x4 ;  /* 0x00000004ff527803 */ /* 0x000fe20000000000 */
[----:B------:R3:W4:Y:S01]  /*6120*/  SYNCS.PHASECHK.TRANS64.TRYWAIT P0, [R79+URZ+0x90], R0 ;  /* 0x000090004f0075a7 */ /* 0x00072200080011ff */
[----:B-1----:R-:W-:Y:S01]  /*6130*/  @P5 SEL R81, RZ, 0x1, !P1 ;  /* 0x00000001ff515807 */ /* 0x002fe20004800000 */
[----:B---3--:R-:W-:Y:S06]  /*6140*/  @!P5 BRA `(.L_x_93) ;  /* 0x000000000044d947 */ /* 0x008fec0003800000 */
[----:B------:R-:W-:Y:S01]  /*6150*/  IMAD.MOV.U32 R50, RZ, RZ, RZ ;  /* 0x000000ffff327224 */ /* 0x000fe200078e00ff */
[----:B------:R-:W-:Y:S01]  /*6160*/  ISETP.NE.AND P1, PT, R81, RZ, PT ;  /* 0x000000ff5100720c */ /* 0x000fe20003f25270 */
[----:B------:R-:W-:Y:S01]  /*6170*/  BSSY B0, `(.L_x_94) ;  /* 0x0000008000007945 */ /* 0x000fe20003800000 */
[----:B------:R-:W-:Y:S02]  /*6180*/  CS2R R42, SRZ ;  /* 0x00000000002a7805 */ /* 0x000fe4000001ff00 */
[----:B------:R-:W-:Y:S02]  /*6190*/  CS2R R40, SRZ ;  /* 0x0000000000287805 */ /* 0x000fe4000001ff00 */
[----:B------:R-:W-:Y:S07]  /*61a0*/  CS2R R48, SRZ ;  /* 0x0000000000307805 */ /* 0x000fee000001ff00 */
[----:B------:R-:W-:Y:S05]  /*61b0*/  @P1 BRA `(.L_x_95) ;  /* 0x00000000000c1947 */ /* 0x000fea0003800000 */
[----:B------:R-:W-:Y:S04]  /*61c0*/  SHF.L.U32 R3, R70, 0x1f, RZ ;  /* 0x0000001f46037819 */ /* 0x000fe800000006ff */
[----:B------:R-:W1:Y:S02]  /*61d0*/  SYNCS.PHASECHK.TRANS64.TRYWAIT P1, [UR36+0x20], R3 ;  /* 0x00002003ff0075a7 */ /* 0x000e640008021124 */
[----:B-1----:R-:W-:Y:S05]  /*61e0*/  @!P1 BRA `(.L_x_96) ;  /* 0x0000002c006c9947 */ /* 0x002fea0003800000 */
.L_x_95:
[----:B------:R-:W-:Y:S05]  /*61f0*/  BSYNC B0 ;  /* 0x0000000000007941 */ /* 0x000fea0003800000 */
.L_x_94:
[----:B------:R-:W-:Y:S01]  /*6200*/  ISETP.NE.AND P1, PT, R82, RZ, PT ;  /* 0x000000ff5200720c */ /* 0x000fe20003f25270 */
[----:B------:R-:W-:Y:S11]  /*6210*/  HFMA2 R39, -RZ, RZ, 0, 5.9604644775390625e-08 ;  /* 0x00000001ff277431 */ /* 0x000ff600000001ff */
[----:B------:R-:W-:Y:S01]  /*6220*/  @!UPT UIADD3 URZ, UPT, UPT, URZ, URZ, URZ ;  /* 0x000000fffffff290 */ /* 0x000fe2000fffe0ff */
[----:B------:R-:W-:Y:S05]  /*6230*/  @P1 WARPSYNC.ALL ;  /* 0x0000000000001948 */ /* 0x000fea0003800000 */
[----:B------:R3:W1:Y:S04]  /*6240*/  @P1 LDSM.16.M88.4 R40, [R80+UR36+0x200] ;  /* 0x000200245028183b */ /* 0x0006680008000200 */
[----:B------:R3:W1:Y:S02]  /*6250*/  @P1 LDSM.16.M88.4 R48, [R77+0x200] ;  /* 0x000200004d30183b */ /* 0x0006640000000200 */
.L_x_93:
[----:B------:R-:W-:Y:S05]  /*6260*/  BSYNC B1 ;  /* 0x0000000000017941 */ /* 0x000fea0003800000 */
.L_x_92:
[----:B-1----:R-:W-:Y:S04]  /*6270*/  SHF.R.U32.HI R2, RZ, 0x15, R34 ;  /* 0x00000015ff027819 */ /* 0x002fe80000011622 */
[----:B------:R-:W-:Y:S01]  /*6280*/  LOP3.LUT P1, RZ, R2, 0x3, R65, 0x48, !PT ;  /* 0x0000000302ff7812 */ /* 0x000fe20007824841 */
[----:B------:R-:W-:Y:S01]  /*6290*/  @!UPT UIADD3 URZ, UPT, UPT, URZ, URZ, URZ ;  /* 0x000000fffffff290 */ /* 0x000fe2000fffe0ff */
[----:B----4-:R-:W-:Y:S11]  /*62a0*/  @P0 BRA `(.L_x_97) ;  /* 0x0000000000080947 */ /* 0x010ff60003800000 */
[----:B------:R-:W1:Y:S02]  /*62b0*/  SYNCS.PHASECHK.TRANS64.TRYWAIT P0, [R79+URZ+0x90], R0 ;  /* 0x000090004f0075a7 */ /* 0x000e6400080011ff */
[----:B-1----:R-:W-:Y:S05]  /*62c0*/  @!P0 BRA `(.L_x_98) ;  /* 0x0000002c004c8947 */ /* 0x002fea0003800000 */
.L_x_97:
[----:B------:R-:W-:Y:S05]  /*62d0*/  @!P1 BRA `(.L_x_99) ;  /* 0x0000000000409947 */ /* 0x000fea0003800000 */
[----:B------:R-:W4:Y:S01]  /*62e0*/  LDCU.64 UR8, c[0x4][0x70] ;  /* 0x01000e00ff0877ac */ /* 0x000f220008000a00 */
[----:B------:R-:W-:Y:S01]  /*62f0*/  MOV R3, 0x0 ;  /* 0x0000000000037802 */ /* 0x000fe20000000f00 */
[----:B------:R-:W-:Y:S02]  /*6300*/  HFMA2 R12, -RZ, RZ, 0, 5.9604644775390625e-08 ;  /* 0x00000001ff0c7431 */ /* 0x000fe400000001ff */
[----:B------:R-:W-:Y:S02]  /*6310*/  IMAD.MOV.U32 R8, RZ, RZ, 0x192 ;  /* 0x00000192ff087424 */ /* 0x000fe400078e00ff */
[----:B------:R-:W-:Y:S01]  /*6320*/  IMAD.MOV.U32 R13, RZ, RZ, RZ ;  /* 0x000000ffff0d7224 */ /* 0x000fe200078e00ff */
[----:B------:R-:W5:Y:S01]  /*6330*/  LDCU.64 UR6, c[0x4][0x78] ;  /* 0x01000f00ff0677ac */ /* 0x000f620008000a00 */
[----:B------:R-:W1:Y:S01]  /*6340*/  LDC.64 R2, c[0x4][R3] ;  /* 0x0100000003027b82 */ /* 0x000e620000000a00 */
[----:B------:R-:W2:Y:S01]  /*6350*/  LDCU.64 UR4, c[0x4][0x10] ;  /* 0x01000200ff0477ac */ /* 0x000ea20008000a00 */
[----:B----4-:R-:W-:Y:S01]  /*6360*/  MOV R5, UR9 ;  /* 0x0000000900057c02 */ /* 0x010fe20008000f00 */
[----:B------:R-:W-:Y:S01]  /*6370*/  IMAD.U32 R4, RZ, RZ, UR8 ;  /* 0x00000008ff047e24 */ /* 0x000fe2000f8e00ff */
[----:B-----5:R-:W-:Y:S01]  /*6380*/  MOV R7, UR7 ;  /* 0x0000000700077c02 */ /* 0x020fe20008000f00 */
[----:B------:R-:W-:Y:S01]  /*6390*/  IMAD.U32 R6, RZ, RZ, UR6 ;  /* 0x00000006ff067e24 */ /* 0x000fe2000f8e00ff */
[----:B--2---:R-:W-:Y:S01]  /*63a0*/  MOV R11, UR5 ;  /* 0x00000005000b7c02 */ /* 0x004fe20008000f00 */
[----:B------:R-:W-:Y:S02]  /*63b0*/  IMAD.U32 R10, RZ, RZ, UR4 ;  /* 0x00000004ff0a7e24 */ /* 0x000fe4000f8e00ff */
[----:B------:R-:W-:Y:S07]  /*63c0*/  LEPC R20, `(.L_x_99) ;  /* 0x000000001014794e */ /* 0x000fee0000000000 */
[----:B-1-3--:R-:W-:Y:S05]  /*63d0*/  CALL.ABS.NOINC R2 ;  /* 0x0000000002007343 */ /* 0x00afea0003c00000 */
.L_x_99:
[----:B------:R-:W-:Y:S05]  /*63e0*/  WARPSYNC.ALL ;  /* 0x0000000000007948 */ /* 0x000fea0003800000 */
[----:B------:R-:W-:Y:S01]  /*63f0*/  R2UR UR4, R34 ;  /* 0x00000000220472ca */ /* 0x000fe200000e0000 */
[--C-:B------:R-:W-:Y:S01]  /*6400*/  HADD2.F32 R20, -RZ, R40.reuse.H0_H0 ;  /* 0x20000028ff147230 */ /* 0x100fe20000004100 */
[----:B------:R-:W-:Y:S01]  /*6410*/  ISETP.NE.AND P0, PT, R72, RZ, PT ;  /* 0x000000ff4800720c */ /* 0x000fe20003f05270 */
[----:B------:R-:W-:Y:S01]  /*6420*/  HADD2.F32 R21, -RZ, R40.H1_H1 ;  /* 0x30000028ff157230 */ /* 0x000fe20000004100 */
[----:B------:R-:W-:Y:S01]  /*6430*/  BSSY.RECONVERGENT B0, `(.L_x_100) ;  /* 0x000004c000007945 */ /* 0x000fe20003800200 */
[----:B------:R-:W-:Y:S02]  /*6440*/  HADD2.F32 R36, -RZ, R41.H1_H1 ;  /* 0x30000029ff247230 */ /* 0x000fe40000004100 */
[----:B------:R-:W-:Y:S02]  /*6450*/  HADD2.F32 R37, -RZ, R43.H0_H0 ;  /* 0x2000002bff257230 */ /* 0x000fe40000004100 */
[----:B------:R-:W-:Y:S04]  /*6460*/  HADD2.F32 R38, -RZ, R51.H1_H1 ;  /* 0x30000033ff267230 */ /* 0x000fe80000004100 */
[----:B------:R-:W1:Y:S02]  /*6470*/  LDTM.16dp256bit.x4 R4, tmem[UR4] ;  /* 0x00000004000479ee */ /* 0x000e640008120000 */
[C---:B-12---:R-:W-:Y:S01]  /*6480*/  FMUL R0, R33.reuse, R4 ;  /* 0x0000000421007220 */ /* 0x046fe20000400000 */
[C---:B------:R-:W-:Y:S01]  /*6490*/  FMUL R2, R33.reuse, R5 ;  /* 0x0000000521027220 */ /* 0x040fe20000400000 */
[C---:B------:R-:W-:Y:S01]  /*64a0*/  FMUL R3, R33.reuse, R6 ;  /* 0x0000000621037220 */ /* 0x040fe20000400000 */
[----:B------:R-:W-:Y:S01]  /*64b0*/  FMUL R7, R33, R7 ;  /* 0x0000000721077220 */ /* 0x000fe20000400000 */
[C---:B------:R-:W-:Y:S01]  /*64c0*/  FFMA R0, R35.reuse, R20, R0 ;  /* 0x0000001423007223 */ /* 0x040fe20000000000 */
[----:B------:R-:W-:Y:S02]  /*64d0*/  HADD2.F32 R20, -RZ, R41.H0_H0 ;  /* 0x20000029ff147230 */ /* 0x000fe40000004100 */
[----:B------:R-:W-:Y:S01]  /*64e0*/  FFMA R2, R35, R21, R2 ;  /* 0x0000001523027223 */ /* 0x000fe20000000002 */
[--C-:B------:R-:W-:Y:S02]  /*64f0*/  HADD2.F32 R21, -RZ, R42.reuse.H0_H0 ;  /* 0x2000002aff157230 */ /* 0x100fe40000004100 */
[C---:B------:R-:W-:Y:S01]  /*6500*/  FMUL R4, R33.reuse, R8 ;  /* 0x0000000821047220 */ /* 0x040fe20000400000 */
[----:B------:R-:W-:Y:S01]  /*6510*/  FMUL R5, R33, R9 ;  /* 0x0000000921057220 */ /* 0x000fe20000400000 */
[C---:B------:R-:W-:Y:S01]  /*6520*/  FFMA R3, R35.reuse, R20, R3 ;  /* 0x0000001423037223 */ /* 0x040fe20000000003 */
[----:B------:R-:W-:Y:S01]  /*6530*/  HADD2.F32 R20, -RZ, R42.H1_H1 ;  /* 0x3000002aff147230 */ /* 0x000fe20000004100 */
[----:B------:R-:W-:Y:S01]  /*6540*/  F2FP.F16.F32.PACK_AB R44, R2, R0 ;  /* 0x00000000022c723e */ /* 0x000fe200000000ff */
[C---:B------:R-:W-:Y:S01]  /*6550*/  FFMA R7, R35.reuse, R36, R7 ;  /* 0x0000002423077223 */ /* 0x040fe20000000007 */
[----:B------:R-:W-:Y:S01]  /*6560*/  FFMA R4, R35, R21, R4 ;  /* 0x0000001523047223 */ /* 0x000fe20000000004 */
[----:B------:R-:W-:Y:S01]  /*6570*/  FMUL R6, R33, R10 ;  /* 0x0000000a21067220 */ /* 0x000fe20000400000 */
[----:B------:R-:W-:Y:S02]  /*6580*/  HADD2.F32 R36, -RZ, R43.H1_H1 ;  /* 0x3000002bff247230 */ /* 0x000fe40000004100 */
[----:B------:R-:W-:Y:S01]  /*6590*/  FFMA R5, R35, R20, R5 ;  /* 0x0000001423057223 */ /* 0x000fe20000000005 */
[----:B------:R-:W-:Y:S01]  /*65a0*/  FMUL R11, R33, R11 ;  /* 0x0000000b210b7220 */ /* 0x000fe20000400000 */
[----:B------:R-:W-:Y:S01]  /*65b0*/  FFMA R6, R35, R37, R6 ;  /* 0x0000002523067223 */ /* 0x000fe20000000006 */
[--C-:B------:R-:W-:Y:S02]  /*65c0*/  HADD2.F32 R20, -RZ, R48.reuse.H0_H0 ;  /* 0x20000030ff147230 */ /* 0x100fe40000004100 */
[----:B------:R-:W-:Y:S01]  /*65d0*/  FMUL R8, R33, R12 ;  /* 0x0000000c21087220 */ /* 0x000fe20000400000 */
[----:B------:R-:W-:Y:S01]  /*65e0*/  FFMA R11, R35, R36, R11 ;  /* 0x00000024230b7223 */ /* 0x000fe2000000000b */
[----:B------:R-:W-:Y:S02]  /*65f0*/  HADD2.F32 R36, -RZ, R48.H1_H1 ;  /* 0x30000030ff247230 */ /* 0x000fe40000004100 */
[C---:B------:R-:W-:Y:S01]  /*6600*/  FMUL R9, R33.reuse, R13 ;  /* 0x0000000d21097220 */ /* 0x040fe20000400000 */
[--C-:B------:R-:W-:Y:S02]  /*6610*/  HADD2.F32 R21, -RZ, R49.reuse.H0_H0 ;  /* 0x20000031ff157230 */ /* 0x100fe40000004100 */
[----:B------:R-:W-:Y:S01]  /*6620*/  FMUL R10, R33, R14 ;  /* 0x0000000e210a7220 */ /* 0x000fe20000400000 */
[C---:B------:R-:W-:Y:S01]  /*6630*/  FFMA R8, R35.reuse, R20, R8 ;  /* 0x0000001423087223 */ /* 0x040fe20000000008 */
[C---:B------:R-:W-:Y:S01]  /*6640*/  FFMA R9, R35.reuse, R36, R9 ;  /* 0x0000002423097223 */ /* 0x040fe20000000009 */
[----:B------:R-:W-:Y:S02]  /*6650*/  HADD2.F32 R20, -RZ, R49.H1_H1 ;  /* 0x30000031ff147230 */ /* 0x000fe40000004100 */
[----:B------:R-:W-:Y:S01]  /*6660*/  FFMA R10, R35, R21, R10 ;  /* 0x00000015230a7223 */ /* 0x000fe2000000000a */
[C---:B------:R-:W-:Y:S01]  /*6670*/  FMUL R15, R33.reuse, R15 ;  /* 0x0000000f210f7220 */ /* 0x040fe20000400000 */
[--C-:B------:R-:W-:Y:S02]  /*6680*/  HADD2.F32 R21, -RZ, R50.reuse.H0_H0 ;  /* 0x20000032ff157230 */ /* 0x100fe40000004100 */
[C---:B------:R-:W-:Y:S01]  /*6690*/  FMUL R12, R33.reuse, R16 ;  /* 0x00000010210c7220 */ /* 0x040fe20000400000 */
[----:B------:R-:W-:Y:S02]  /*66a0*/  HADD2.F32 R36, -RZ, R50.H1_H1 ;  /* 0x30000032ff247230 */ /* 0x000fe40000004100 */
[C---:B------:R-:W-:Y:S01]  /*66b0*/  FMUL R13, R33.reuse, R17 ;  /* 0x00000011210d7220 */ /* 0x040fe20000400000 */
[----:B------:R-:W-:Y:S02]  /*66c0*/  HADD2.F32 R37, -RZ, R51.H0_H0 ;  /* 0x20000033ff257230 */ /* 0x000fe40000004100 */
[----:B------:R-:W-:Y:S01]  /*66d0*/  FMUL R14, R33, R18 ;  /* 0x00000012210e7220 */ /* 0x000fe20000400000 */
[----:B------:R-:W-:Y:S01]  /*66e0*/  FFMA R15, R35, R20, R15 ;  /* 0x00000014230f7223 */ /* 0x000fe2000000000f */
[----:B------:R-:W-:Y:S01]  /*66f0*/  FMUL R19, R33, R19 ;  /* 0x0000001321137220 */ /* 0x000fe20000400000 */
[C---:B------:R-:W-:Y:S01]  /*6700*/  FFMA R12, R35.reuse, R21, R12 ;  /* 0x00000015230c7223 */ /* 0x040fe2000000000c */
[C---:B------:R-:W-:Y:S01]  /*6710*/  FFMA R13, R35.reuse, R36, R13 ;  /* 0x00000024230d7223 */ /* 0x040fe2000000000d */
[C---:B------:R-:W-:Y:S01]  /*6720*/  FFMA R14, R35.reuse, R37, R14 ;  /* 0x00000025230e7223 */ /* 0x040fe2000000000e */
[----:B------:R-:W-:Y:S01]  /*6730*/  FFMA R19, R35, R38, R19 ;  /* 0x0000002623137223 */ /* 0x000fe20000000013 */
[----:B------:R-:W-:Y:S02]  /*6740*/  F2FP.F16.F32.PACK_AB R45, R7, R3 ;  /* 0x00000003072d723e */ /* 0x000fe400000000ff */
[----:B------:R-:W-:Y:S02]  /*6750*/  F2FP.F16.F32.PACK_AB R46, R5, R4 ;  /* 0x00000004052e723e */ /* 0x000fe400000000ff */
[----:B------:R-:W-:Y:S02]  /*6760*/  F2FP.F16.F32.PACK_AB R47, R11, R6 ;  /* 0x000000060b2f723e */ /* 0x000fe400000000ff */
[----:B------:R-:W-:Y:S02]  /*6770*/  F2FP.F16.F32.PACK_AB R84, R9, R8 ;  /* 0x000000080954723e */ /* 0x000fe400000000ff */
[----:B------:R-:W-:Y:S01]  /*6780*/  F2FP.F16.F32.PACK_AB R85, R15, R10 ;  /* 0x0000000a0f55723e */ /* 0x000fe200000000ff */
[----:B------:R1:W-:Y:S01]  /*6790*/  STSM.16.M88.4 [R78+0x200], R44 ;  /* 0x0002002c4e007844 */ /* 0x0003e20000000200 */
[----:B------:R-:W-:Y:S02]  /*67a0*/  F2FP.F16.F32.PACK_AB R86, R13, R12 ;  /* 0x0000000c0d56723e */ /* 0x000fe400000000ff */
[----:B------:R-:W-:Y:S05]  /*67b0*/  F2FP.F16.F32.PACK_AB R87, R19, R14 ;  /* 0x0000000e1357723e */ /* 0x000fea00000000ff */
[----:B------:R1:W-:Y:S01]  /*67c0*/  STSM.16.M88.4 [R77+0x200], R84 ;  /* 0x000200544d007844 */ /* 0x0003e20000000200 */
[----:B------:R-:W-:Y:S01]  /*67d0*/  @!PT LDS RZ, [RZ] ;  /* 0x00000000fffff984 */ /* 0x000fe20000000800 */
[----:B------:R-:W-:Y:S01]  /*67e0*/  @!PT LDS RZ, [RZ] ;  /* 0x00000000fffff984 */ /* 0x000fe20000000800 */
[----:B------:R-:W-:Y:S01]  /*67f0*/  @!PT LDS RZ, [RZ] ;  /* 0x00000000fffff984 */ /* 0x000fe20000000800 */
[----:B------:R-:W-:Y:S01]  /*6800*/  @!PT LDS RZ, [RZ] ;  /* 0x00000000fffff984 */ /* 0x000fe20000000800 */
[----:B------:R2:W-:Y:S07]  /*6810*/  MEMBAR.ALL.CTA ;  /* 0x0000000000007992 */ /* 0x0005ee0000008000 */
[----:B--2---:R-:W2:Y:S02]  /*6820*/  FENCE.VIEW.ASYNC.S ;  /* 0x00000000000073c6 */ /* 0x004ea40000000000 */
[----:B--2---:R-:W-:Y:S06]  /*6830*/  BAR.SYNC.DEFER_BLOCKING 0x1, 0x80 ;  /* 0x0042000000007b1d */ /* 0x004fec0000010000 */
[----:B------:R-:W-:Y:S05]  /*6840*/  @P0 BRA `(.L_x_101) ;  /* 0x0000000000280947 */ /* 0x000fea0003800000 */
[----:B------:R-:W-:Y:S01]  /*6850*/  UIADD3 UR4, UPT, UPT, UR36, 0x200, URZ ;  /* 0x0000020024047890 */ /* 0x000fe2000fffe0ff */
[----:B------:R-:W-:Y:S05]  /*6860*/  UMOV UR43, UR60 ;  /* 0x0000003c002b7c82 */ /* 0x000fea0008000000 */
[----:B------:R-:W-:Y:S01]  /*6870*/  MOV R66, UR4 ;  /* 0x0000000400427c02 */ /* 0x000fe20008000f00 */
[----:B------:R-:W-:Y:S03]  /*6880*/  UIADD3 UR4, UP0, UPT, UR50, 0x680, URZ ;  /* 0x0000068032047890 */ /* 0x000fe6000ff1e0ff */
[----:B------:R-:W-:Y:S01]  /*6890*/  R2UR UR40, R66 ;  /* 0x00000000422872ca */ /* 0x000fe200000e0000 */
[----:B------:R-:W-:Y:S11]  /*68a0*/  UIADD3.X UR5, UPT, UPT, URZ, UR51, URZ, UP0, !UPT ;  /* 0x00000033ff057290 */ /* 0x000ff600087fe4ff */
[----:B------:R-:W-:Y:S01]  /*68b0*/  @!UPT UIADD3 URZ, UPT, UPT, URZ, URZ, URZ ;  /* 0x000000fffffff290 */ /* 0x000fe2000fffe0ff */
[----:B------:R2:W-:Y:S01]  /*68c0*/  UTMASTG.3D [UR40], [UR4] ;  /* 0x00000028040073b5 */ /* 0x0005e20008010000 */
[----:B------:R0:W-:Y:S01]  /*68d0*/  UTMACMDFLUSH ;  /* 0x00000000000079b7 */ /* 0x0001e20000000000 */
[----:B--2---:R-:W-:Y:S04]  /*68e0*/  DEPBAR.LE SB0, 0x1 ;  /* 0x000080400000791a */ /* 0x004fe80000000000 */
.L_x_101:
[----:B------:R-:W-:Y:S05]  /*68f0*/  BSYNC.RECONVERGENT B0 ;  /* 0x0000000000007941 */ /* 0x000fea0003800200 */
.L_x_100:
[----:B------:R-:W-:Y:S01]  /*6900*/  BAR.SYNC.DEFER_BLOCKING 0x1, 0x80 ;  /* 0x0042000000007b1d */ /* 0x000fe20000010000 */
[----:B------:R-:W-:Y:S01]  /*6910*/  ISETP.NE.AND P1, PT, R76, RZ, PT ;  /* 0x000000ff4c00720c */ /* 0x000fe20003f25270 */
[----:B------:R-:W-:Y:S01]  /*6920*/  UISETP.NE.AND UP0, UPT, UR39, URZ, UPT ;  /* 0x000000ff2700728c */ /* 0x000fe2000bf05270 */
[----:B------:R-:W-:Y:S11]  /*6930*/  LEA R3, R39, UR36, 0x3 ;  /* 0x0000002427037c11 */ /* 0x000ff6000f8e18ff */
[----:B------:R-:W-:Y:S01]  /*6940*/  @P1 SHF.L.U32 R2, R70, 0x1f, RZ ;  /* 0x0000001f46021819 */ /* 0x000fe200000006ff */
[----:B------:R-:W-:Y:S06]  /*6950*/  BRA.U !UP0, `(.L_x_102) ;  /* 0x0000000108247547 */ /* 0x000fec000b800000 */
[----:B------:R-:W-:Y:S01]  /*6960*/  IMAD.U32 R5, RZ, RZ, UR37 ;  /* 0x00000025ff057e24 */ /* 0x000fe2000f8e00ff */
[----:B------:R-:W-:Y:S01]  /*6970*/  MOV R0, UR45 ;  /* 0x0000002d00007c02 */ /* 0x000fe20008000f00 */
[----:B------:R-:W-:Y:S03]  /*6980*/  UIADD3 UR4, UPT, UPT, UR37, 0x1, URZ ;  /* 0x0000000125047890 */ /* 0x000fe6000fffe0ff */
[----:B------:R-:W-:Y:S01]  /*6990*/  @P1 LEA R5, R5, UR36, 0x3 ;  /* 0x0000002405051c11 */ /* 0x000fe2000f8e18ff */
[----:B------:R-:W-:Y:S04]  /*69a0*/  UISETP.NE.AND UP0, UPT, UR4, 0x4, UPT ;  /* 0x000000040400788c */ /* 0x000fe8000bf05270 */
[----:B------:R-:W-:Y:S01]  /*69b0*/  @P1 VIADD R5, R5, 0x40 ;  /* 0x0000004005051836 */ /* 0x000fe20000000000 */
[----:B------:R-:W-:Y:S04]  /*69c0*/  USEL UR37, UR4, URZ, UP0 ;  /* 0x000000ff04257287 */ /* 0x000fe80008000000 */
[----:B------:R-:W-:Y:S04]  /*69d0*/  @P1 PRMT R0, R0, 0x654, R5 ;  /* 0x0000065400001816 */ /* 0x000fe80000000005 */
[----:B------:R2:W-:Y:S04]  /*69e0*/  @P1 SYNCS.ARRIVE.TRANS64.RED.A1T0 RZ, [R0+URZ], RZ ;  /* 0x000000ff00ff19a7 */ /* 0x0005e800081004ff */
.L_x_102:
[----:B------:R-:W4:Y:S01]  /*69f0*/  @P1 SYNCS.PHASECHK.TRANS64.TRYWAIT P0, [R3+URZ+0x20], R2 ;  /* 0x00002002030015a7 */ /* 0x000f2200080011ff */
[----:B------:R-:W-:Y:S01]  /*6a00*/  BSSY B1, `(.L_x_103) ;  /* 0x0000013000017945 */ /* 0x000fe20003800000 */
[----:B----4-:R-:W-:Y:S03]  /*6a10*/  @P1 SEL R81, RZ, 0x1, !P0 ;  /* 0x00000001ff511807 */ /* 0x010fe60004000000 */
[----:B------:R-:W-:Y:S05]  /*6a20*/  @!P1 BRA `(.L_x_104) ;  /* 0x0000000000409947 */ /* 0x000fea0003800000 */
[----:B------:R-:W-:Y:S01]  /*6a30*/  ISETP.NE.AND P1, PT, R82, RZ, PT ;  /* 0x000000ff5200720c */ /* 0x000fe20003f25270 */
[----:B------:R-:W-:Y:S01]  /*6a40*/  BSSY B0, `(.L_x_105) ;  /* 0x0000009000007945 */ /* 0x000fe20003800000 */
[----:B------:R-:W-:Y:S11]  /*6a50*/  ISETP.NE.AND P0, PT, R81, RZ, PT ;  /* 0x000000ff5100720c */ /* 0x000ff60003f05270 */
[----:B------:R-:W-:Y:S05]  /*6a60*/  @P1 IMAD R4, R39, 0x1000, R80 ;  /* 0x0000100027041824 */ /* 0x000fea00078e0250 */
[----:B------:R-:W-:Y:S05]  /*6a70*/  @P1 IADD3 R2, PT, PT, R4, UR36, RZ ;  /* 0x0000002404021c10 */ /* 0x000fea000fffe0ff */
[----:B------:R-:W-:Y:S01]  /*6a80*/  @P1 IMAD.IADD R2, R71, 0x1, R2 ;  /* 0x0000000147021824 */ /* 0x000fe200078e0202 */
[----:B------:R-:W-:Y:S06]  /*6a90*/  @P0 BRA `(.L_x_106) ;  /* 0x00000000000c0947 */ /* 0x000fec0003800000 */
[----:B--2---:R-:W-:Y:S04]  /*6aa0*/  SHF.L.U32 R0, R70, 0x1f, RZ ;  /* 0x0000001f46007819 */ /* 0x004fe800000006ff */
[----:B------:R-:W2:Y:S02]  /*6ab0*/  SYNCS.PHASECHK.TRANS64.TRYWAIT P0, [R3+URZ+0x20], R0 ;  /* 0x00002000030075a7 */ /* 0x000ea400080011ff */
[----:B--2---:R-:W-:Y:S05]  /*6ac0*/  @!P0 BRA `(.L_x_107) ;  /* 0x0000002400608947 */ /* 0x004fea0003800000 */
.L_x_106:
[----:B------:R-:W-:Y:S05]  /*6ad0*/  BSYNC B0 ;  /* 0x0000000000007941 */ /* 0x000fea0003800000 */
.L_x_105:
[----:B------:R-:W-:Y:S02]  /*6ae0*/  ISETP.NE.AND P0, PT, R82, RZ, PT ;  /* 0x000000ff5200720c */ /* 0x000fe40003f05270 */
[----:B------:R-:W-:Y:S11]  /*6af0*/  IADD3 R39, PT, PT, R39, 0x1, RZ ;  /* 0x0000000127277810 */ /* 0x000ff60007ffe0ff */
[----:B------:R-:W-:Y:S05]  /*6b00*/  @P0 WARPSYNC.ALL ;  /* 0x0000000000000948 */ /* 0x000fea0003800000 */
[----:B------:R4:W1:Y:S04]  /*6b10*/  @P0 LDSM.16.M88.4 R40, [R4+UR36+0x200] ;  /* 0x000200240428083b */ /* 0x0008680008000200 */
[----:B------:R4:W1:Y:S02]  /*6b20*/  @P0 LDSM.16.M88.4 R48, [R2+0x200] ;  /* 0x000200000230083b */ /* 0x0008640000000200 */
.L_x_104:
[----:B------:R-:W-:Y:S05]  /*6b30*/  BSYNC B1 ;  /* 0x0000000000017941 */ /* 0x000fea0003800000 */
.L_x_103:
[----:B--2---:R-:W-:Y:S05]  /*6b40*/  VIADD R0, R34, 0x20 ;  /* 0x0000002022007836 */ /* 0x004fea0000000000 */
[----:B------:R-:W-:Y:S04]  /*6b50*/  SHF.R.U32.HI R0, RZ, 0x15, R0 ;  /* 0x00000015ff007819 */ /* 0x000fe80000011600 */
[----:B------:R-:W-:Y:S11]  /*6b60*/  LOP3.LUT P0, RZ, R0, 0x3, R65, 0x48, !PT ;  /* 0x0000000300ff7812 */ /* 0x000ff60007804841 */
[----:B------:R-:W-:Y:S02]  /*6b70*/  @!UPT UIADD3 URZ, UPT, UPT, URZ, URZ, URZ ;  /* 0x000000fffffff290 */ /* 0x000fe4000fffe0ff */
[----:B------:R-:W-:Y:S05]  /*6b80*/  @!P0 BRA `(.L_x_108) ;  /* 0x0000000000408947 */ /* 0x000fea0003800000 */
[----:B------:R-:W2:Y:S01]  /*6b90*/  LDCU.64 UR8, c[0x4][0x70] ;  /* 0x01000e00ff0877ac */ /* 0x000ea20008000a00 */
[----:B------:R-:W-:Y:S01]  /*6ba0*/  MOV R3, 0x0 ;  /* 0x0000000000037802 */ /* 0x000fe20000000f00 */
[----:B------:R-:W-:Y:S02]  /*6bb0*/  HFMA2 R12, -RZ, RZ, 0, 5.9604644775390625e-08 ;  /* 0x00000001ff0c7431 */ /* 0x000fe400000001ff */
[----:B------:R-:W-:Y:S02]  /*6bc0*/  IMAD.MOV.U32 R8, RZ, RZ, 0x192 ;  /* 0x00000192ff087424 */ /* 0x000fe400078e00ff */
[----:B------:R-:W-:Y:S01]  /*6bd0*/  IMAD.MOV.U32 R13, RZ, RZ, RZ ;  /* 0x000000ffff0d7224 */ /* 0x000fe200078e00ff */
[----:B------:R-:W5:Y:S01]  /*6be0*/  LDCU.64 UR6, c[0x4][0x78] ;  /* 0x01000f00ff0677ac */ /* 0x000f620008000a00 */
[----:B----4-:R-:W4:Y:S01]  /*6bf0*/  LDC.64 R2, c[0x4][R3] ;  /* 0x0100000003027b82 */ /* 0x010f220000000a00 */
[----:B------:R-:W3:Y:S01]  /*6c00*/  LDCU.64 UR4, c[0x4][0x10] ;  /* 0x01000200ff0477ac */ /* 0x000ee20008000a00 */
[----:B--2---:R-:W-:Y:S01]  /*6c10*/  MOV R5, UR9 ;  /* 0x0000000900057c02 */ /* 0x004fe20008000f00 */
[----:B------:R-:W-:Y:S01]  /*6c20*/  IMAD.U32 R4, RZ, RZ, UR8 ;  /* 0x00000008ff047e24 */ /* 0x000fe2000f8e00ff */
[----:B-----5:R-:W-:Y:S01]  /*6c30*/  MOV R7, UR7 ;  /* 0x0000000700077c02 */ /* 0x020fe20008000f00 */
[----:B------:R-:W-:Y:S01]  /*6c40*/  IMAD.U32 R6, RZ, RZ, UR6 ;  /* 0x00000006ff067e24 */ /* 0x000fe2000f8e00ff */
[----:B---3--:R-:W-:Y:S01]  /*6c50*/  MOV R11, UR5 ;  /* 0x00000005000b7c02 */ /* 0x008fe20008000f00 */
[----:B------:R-:W-:Y:S02]  /*6c60*/  IMAD.U32 R10, RZ, RZ, UR4 ;  /* 0x00000004ff0a7e24 */ /* 0x000fe4000f8e00ff */
[----:B------:R-:W-:Y:S07]  /*6c70*/  LEPC R20, `(.L_x_108) ;  /* 0x000000001014794e */ /* 0x000fee0000000000 */
[----:B-1--4-:R-:W-:Y:S05]  /*6c80*/  CALL.ABS.NOINC R2 ;  /* 0x0000000002007343 */ /* 0x012fea0003c00000 */
.L_x_108:
[----:B------:R-:W-:Y:S01]  /*6c90*/  ISETP.NE.AND P6, PT, R76, RZ, PT ;  /* 0x000000ff4c00720c */ /* 0x000fe20003fc5270 */
[----:B------:R-:W-:Y:S05]  /*6ca0*/  WARPSYNC.ALL ;  /* 0x0000000000007948 */ /* 0x000fea0003800000 */
[----:B------:R-:W-:Y:S01]  /*6cb0*/  R2UR UR4, R34 ;  /* 0x00000000220472ca */ /* 0x000fe200000e0000 */
[--C-:B-1----:R-:W-:Y:S01]  /*6cc0*/  HADD2.F32 R20, -RZ, R40.reuse.H0_H0 ;  /* 0x20000028ff147230 */ /* 0x102fe20000004100 */
[----:B------:R-:W-:Y:S01]  /*6cd0*/  ISETP.NE.AND P0, PT, R72, RZ, PT ;  /* 0x000000ff4800720c */ /* 0x000fe20003f05270 */
[----:B------:R-:W-:Y:S01]  /*6ce0*/  HADD2.F32 R21, -RZ, R40.H1_H1 ;  /* 0x30000028ff157230 */ /* 0x000fe20000004100 */
[----:B------:R-:W-:Y:S01]  /*6cf0*/  MOV R38, UR37 ;  /* 0x0000002500267c02 */ /* 0x000fe20008000f00 */
[--C-:B------:R-:W-:Y:S01]  /*6d00*/  HADD2.F32 R36, -RZ, R41.reuse.H1_H1 ;  /* 0x30000029ff247230 */ /* 0x100fe20000004100 */
[----:B------:R-:W-:Y:S01]  /*6d10*/  MOV R83, UR45 ;  /* 0x0000002d00537c02 */ /* 0x000fe20008000f00 */
[----:B------:R-:W-:Y:S01]  /*6d20*/  HADD2.F32 R37, -RZ, R48.H0_H0 ;  /* 0x20000030ff257230 */ /* 0x000fe20000004100 */
[----:B------:R-:W-:Y:S01]  /*6d30*/  @P6 LEA R38, R38, UR36, 0x3 ;  /* 0x0000002426266c11 */ /* 0x000fe2000f8e18ff */
[----:B------:R-:W-:Y:S01]  /*6d40*/  BSSY.RECONVERGENT B0, `(.L_x_109) ;  /* 0x000004d000007945 */ /* 0x000fe20003800200 */
[----:B------:R-:W-:Y:S02]  /*6d50*/  @P6 SHF.L.U32 R88, R70, 0x1f, RZ ;  /* 0x0000001f46586819 */ /* 0x000fe400000006ff */
[----:B------:R-:W-:Y:S01]  /*6d60*/  @P6 IADD3 R38, PT, PT, R38, 0x40, RZ ;  /* 0x0000004026266810 */ /* 0x000fe20007ffe0ff */
[----:B----4-:R-:W1:Y:S03]  /*6d70*/  LDTM.16dp256bit.x4 R4, tmem[UR4+0x20] ;  /* 0x00002004000479ee */ /* 0x010e660008120000 */
[----:B------:R-:W-:Y:S02]  /*6d80*/  @P6 PRMT R38, R83, 0x654, R38 ;  /* 0x0000065453266816 */ /* 0x000fe40000000026 */
[----:B------:R-:W-:Y:S01]  /*6d90*/  LEA R83, R39, UR36, 0x3 ;  /* 0x0000002427537c11 */ /* 0x000fe2000f8e18ff */
[C---:B-1----:R-:W-:Y:S01]  /*6da0*/  FMUL R0, R33.reuse, R4 ;  /* 0x0000000421007220 */ /* 0x042fe20000400000 */
[C---:B------:R-:W-:Y:S01]  /*6db0*/  FMUL R2, R33.reuse, R5 ;  /* 0x0000000521027220 */ /* 0x040fe20000400000 */
[C---:B------:R-:W-:Y:S01]  /*6dc0*/  FMUL R3, R33.reuse, R6 ;  /* 0x0000000621037220 */ /* 0x040fe20000400000 */
[----:B------:R-:W-:Y:S01]  /*6dd0*/  FMUL R7, R33, R7 ;  /* 0x0000000721077220 */ /* 0x000fe20000400000 */
[C---:B------:R-:W-:Y:S01]  /*6de0*/  FFMA R0, R35.reuse, R20, R0 ;  /* 0x0000001423007223 */ /* 0x040fe20000000000 */
[----:B------:R-:W-:Y:S02]  /*6df0*/  HADD2.F32 R20, -RZ, R41.H0_H0 ;  /* 0x20000029ff147230 */ /* 0x000fe40000004100 */
[----:B------:R-:W-:Y:S01]  /*6e00*/  FFMA R2, R35, R21, R2 ;  /* 0x0000001523027223 */ /* 0x000fe20000000002 */
[C---:B------:R-:W-:Y:S01]  /*6e10*/  FMUL R4, R33.reuse, R8 ;  /* 0x0000000821047220 */ /* 0x040fe20000400000 */
[----:B------:R-:W-:Y:S01]  /*6e20*/  FMUL R5, R33, R9 ;  /* 0x0000000921057220 */ /* 0x000fe20000400000 */
[--C-:B------:R-:W-:Y:S02]  /*6e30*/  HADD2.F32 R21, -RZ, R43.reuse.H0_H0 ;  /* 0x2000002bff157230 */ /* 0x100fe40000004100 */
[C---:B------:R-:W-:Y:S01]  /*6e40*/  FFMA R3, R35.reuse, R20, R3 ;  /* 0x0000001423037223 */ /* 0x040fe20000000003 */
[--C-:B------:R-:W-:Y:S01]  /*6e50*/  HADD2.F32 R20, -RZ, R42.reuse.H0_H0 ;  /* 0x2000002aff147230 */ /* 0x100fe20000004100 */
[----:B------:R-:W-:Y:S01]  /*6e60*/  F2FP.F16.F32.PACK_AB R44, R2, R0 ;  /* 0x00000000022c723e */ /* 0x000fe200000000ff */
[----:B------:R-:W-:Y:S01]  /*6e70*/  FFMA R7, R35, R36, R7 ;  /* 0x0000002423077223 */ /* 0x000fe20000000007 */
[----:B------:R-:W-:Y:S01]  /*6e80*/  FMUL R6, R33, R10 ;  /* 0x0000000a21067220 */ /* 0x000fe20000400000 */
[----:B------:R-:W-:Y:S02]  /*6e90*/  HADD2.F32 R36, -RZ, R43.H1_H1 ;  /* 0x3000002bff247230 */ /* 0x000fe40000004100 */
[----:B------:R-:W-:Y:S01]  /*6ea0*/  FFMA R4, R35, R20, R4 ;  /* 0x0000001423047223 */ /* 0x000fe20000000004 */
[----:B------:R-:W-:Y:S01]  /*6eb0*/  HADD2.F32 R20, -RZ, R42.H1_H1 ;  /* 0x3000002aff147230 */ /* 0x000fe20000004100 */
[----:B------:R-:W-:Y:S01]  /*6ec0*/  F2FP.F16.F32.PACK_AB R45, R7, R3 ;  /* 0x00000003072d723e */ /* 0x000fe200000000ff */
[C---:B------:R-:W-:Y:S01]  /*6ed0*/  FMUL R11, R33.reuse, R11 ;  /* 0x0000000b210b7220 */ /* 0x040fe20000400000 */
[C---:B------:R-:W-:Y:S01]  /*6ee0*/  FMUL R8, R33.reuse, R12 ;  /* 0x0000000c21087220 */ /* 0x040fe20000400000 */
[----:B------:R-:W-:Y:S01]  /*6ef0*/  FMUL R9, R33, R13 ;  /* 0x0000000d21097220 */ /* 0x000fe20000400000 */
[C---:B------:R-:W-:Y:S01]  /*6f00*/  FFMA R5, R35.reuse, R20, R5 ;  /* 0x0000001423057223 */ /* 0x040fe20000000005 */
[----:B------:R-:W-:Y:S02]  /*6f10*/  HADD2.F32 R20, -RZ, R48.H1_H1 ;  /* 0x30000030ff147230 */ /* 0x000fe40000004100 */
[C---:B------:R-:W-:Y:S01]  /*6f20*/  FFMA R6, R35.reuse, R21, R6 ;  /* 0x0000001523067223 */ /* 0x040fe20000000006 */
[C---:B------:R-:W-:Y:S01]  /*6f30*/  FFMA R11, R35.reuse, R36, R11 ;  /* 0x00000024230b7223 */ /* 0x040fe2000000000b */
[C---:B------:R-:W-:Y:S01]  /*6f40*/  FFMA R8, R35.reuse, R37, R8 ;  /* 0x0000002523087223 */ /* 0x040fe20000000008 */
[--C-:B------:R-:W-:Y:S02]  /*6f50*/  HADD2.F32 R21, -RZ, R49.reuse.H0_H0 ;  /* 0x20000031ff157230 */ /* 0x100fe40000004100 */
[----:B------:R-:W-:Y:S01]  /*6f60*/  FFMA R9, R35, R20, R9 ;  /* 0x0000001423097223 */ /* 0x000fe20000000009 */
[C---:B------:R-:W-:Y:S01]  /*6f70*/  FMUL R10, R33.reuse, R14 ;  /* 0x0000000e210a7220 */ /* 0x040fe20000400000 */
[----:B------:R-:W-:Y:S02]  /*6f80*/  HADD2.F32 R20, -RZ, R49.H1_H1 ;  /* 0x30000031ff147230 */ /* 0x000fe40000004100 */
[C---:B------:R-:W-:Y:S01]  /*6f90*/  FMUL R15, R33.reuse, R15 ;  /* 0x0000000f210f7220 */ /* 0x040fe20000400000 */
[----:B------:R-:W-:Y:S01]  /*6fa0*/  FMUL R12, R33, R16 ;  /* 0x00000010210c7220 */ /* 0x000fe20000400000 */
[C---:B------:R-:W-:Y:S01]  /*6fb0*/  FFMA R10, R35.reuse, R21, R10 ;  /* 0x00000015230a7223 */ /* 0x040fe2000000000a */
[--C-:B------:R-:W-:Y:S02]  /*6fc0*/  HADD2.F32 R21, -RZ, R50.reuse.H0_H0 ;  /* 0x20000032ff157230 */ /* 0x100fe40000004100 */
[----:B------:R-:W-:Y:S01]  /*6fd0*/  FFMA R15, R35, R20, R15 ;  /* 0x00000014230f7223 */ /* 0x000fe2000000000f */
[----:B------:R-:W-:Y:S02]  /*6fe0*/  HADD2.F32 R20, -RZ, R50.H1_H1 ;  /* 0x30000032ff147230 */ /* 0x000fe40000004100 */
[C---:B------:R-:W-:Y:S01]  /*6ff0*/  FMUL R13, R33.reuse, R17 ;  /* 0x00000011210d7220 */ /* 0x040fe20000400000 */
[--C-:B------:R-:W-:Y:S02]  /*7000*/  HADD2.F32 R37, -RZ, R51.reuse.H0_H0 ;  /* 0x20000033ff257230 */ /* 0x100fe40000004100 */
[C---:B------:R-:W-:Y:S01]  /*7010*/  FMUL R14, R33.reuse, R18 ;  /* 0x00000012210e7220 */ /* 0x040fe20000400000 */
[----:B------:R-:W-:Y:S02]  /*7020*/  HADD2.F32 R36, -RZ, R51.H1_H1 ;  /* 0x30000033ff247230 */ /* 0x000fe40000004100 */
        /* <DEDUP_REMOVED lines=21> */
[----:B------:R-:W-:Y:S02]  /*7180*/  UIADD3 UR4, UP0, UPT, UR50, 0x680, URZ ;  /* 0x0000068032047890 */ /* 0x000fe4000ff1e0ff */
[----:B------:R-:W-:Y:S02]  /*7190*/  UIADD3 UR9, UPT, UPT, UR41, 0x20, URZ ;  /* 0x0000002029097890 */ /* 0x000fe4000fffe0ff */
[----:B------:R-:W-:Y:S02]  /*71a0*/  UIADD3 UR8, UPT, UPT, UR36, 0x1200, URZ ;  /* 0x0000120024087890 */ /* 0x000fe4000fffe0ff */
[----:B------:R-:W-:Y:S01]  /*71b0*/  UIADD3.X UR5, UPT, UPT, URZ, UR51, URZ, UP0, !UPT ;  /* 0x00000033ff057290 */ /* 0x000fe200087fe4ff */
[----:B------:R-:W-:Y:S01]  /*71c0*/  UMOV UR10, UR42 ;  /* 0x0000002a000a7c82 */ /* 0x000fe20008000000 */
[----:B------:R-:W-:Y:S07]  /*71d0*/  UMOV UR11, UR60 ;  /* 0x0000003c000b7c82 */ /* 0x000fee0008000000 */
[----:B------:R2:W-:Y:S01]  /*71e0*/  UTMASTG.3D [UR8], [UR4] ;  /* 0x00000008040073b5 */ /* 0x0005e20008010000 */
[----:B------:R0:W-:Y:S01]  /*71f0*/  UTMACMDFLUSH ;  /* 0x00000000000079b7 */ /* 0x0001e20000000000 */
[----:B--2---:R-:W-:Y:S04]  /*7200*/  DEPBAR.LE SB0, 0x1 ;  /* 0x000080400000791a */ /* 0x004fe80000000000 */
.L_x_110:
[----:B------:R-:W-:Y:S05]  /*7210*/  BSYNC.RECONVERGENT B0 ;  /* 0x0000000000007941 */ /* 0x000fea0003800200 */
.L_x_109:
[----:B------:R-:W-:Y:S01]  /*7220*/  BAR.SYNC.DEFER_BLOCKING 0x1, 0x80 ;  /* 0x0042000000007b1d */ /* 0x000fe20000010000 */
[----:B------:R-:W-:Y:S04]  /*7230*/  UIADD3 UR4, UPT, UPT, UR37, 0x1, URZ ;  /* 0x0000000125047890 */ /* 0x000fe8000fffe0ff */
[----:B------:R-:W-:Y:S04]  /*7240*/  UISETP.NE.AND UP0, UPT, UR4, 0x4, UPT ;  /* 0x000000040400788c */ /* 0x000fe8000bf05270 */
[----:B------:R-:W-:Y:S01]  /*7250*/  USEL UR38, UR4, URZ, UP0 ;  /* 0x000000ff04267287 */ /* 0x000fe20008000000 */
[----:B------:R2:W-:Y:S01]  /*7260*/  @P6 SYNCS.ARRIVE.TRANS64.RED.A1T0 RZ, [R38+URZ], RZ ;  /* 0x000000ff26ff69a7 */ /* 0x0005e200081004ff */
[----:B------:R-:W-:Y:S01]  /*7270*/  BSSY B1, `(.L_x_111) ;  /* 0x0000014000017945 */ /* 0x000fe20003800000 */
[----:B------:R-:W4:Y:S02]  /*7280*/  @P6 SYNCS.PHASECHK.TRANS64.TRYWAIT P0, [R83+URZ+0x20], R88 ;  /* 0x00002058530065a7 */ /* 0x000f2400080011ff */
[----:B----4-:R-:W-:Y:S01]  /*7290*/  @P6 SEL R81, RZ, 0x1, !P0 ;  /* 0x00000001ff516807 */ /* 0x010fe20004000000 */
[----:B--2---:R-:W-:Y:S06]  /*72a0*/  @!P6 BRA `(.L_x_112) ;  /* 0x000000000040e947 */ /* 0x004fec0003800000 */
[----:B------:R-:W-:Y:S01]  /*72b0*/  ISETP.NE.AND P1, PT, R82, RZ, PT ;  /* 0x000000ff5200720c */ /* 0x000fe20003f25270 */
[----:B------:R-:W-:Y:S01]  /*72c0*/  BSSY B0, `(.L_x_113) ;  /* 0x0000009000007945 */ /* 0x000fe20003800000 */
[----:B------:R-:W-:Y:S11]  /*72d0*/  ISETP.NE.AND P0, PT, R81, RZ, PT ;  /* 0x000000ff5100720c */ /* 0x000ff60003f05270 */
[----:B------:R-:W-:Y:S05]  /*72e0*/  @P1 IMAD R2, R39, 0x1000, R80 ;  /* 0x0000100027021824 */ /* 0x000fea00078e0250 */
[----:B------:R-:W-:Y:S05]  /*72f0*/  @P1 IADD3 R0, PT, PT, R2, UR36, RZ ;  /* 0x0000002402001c10 */ /* 0x000fea000fffe0ff */
[----:B------:R-:W-:Y:S01]  /*7300*/  @P1 IMAD.IADD R0, R71, 0x1, R0 ;  /* 0x0000000147001824 */ /* 0x000fe200078e0200 */
[----:B------:R-:W-:Y:S06]  /*7310*/  @P0 BRA `(.L_x_114) ;  /* 0x00000000000c0947 */ /* 0x000fec0003800000 */
[----:B------:R-:W-:Y:S04]  /*7320*/  SHF.L.U32 R4, R70, 0x1f, RZ ;  /* 0x0000001f46047819 */ /* 0x000fe800000006ff */
[----:B------:R-:W2:Y:S02]  /*7330*/  SYNCS.PHASECHK.TRANS64.TRYWAIT P0, [R83+URZ+0x20], R4 ;  /* 0x00002004530075a7 */ /* 0x000ea400080011ff */
[----:B--2---:R-:W-:Y:S05]  /*7340*/  @!P0 BRA `(.L_x_115) ;  /* 0x0000001c00548947 */ /* 0x004fea0003800000 */
.L_x_114:
[----:B------:R-:W-:Y:S05]  /*7350*/  BSYNC B0 ;  /* 0x0000000000007941 */ /* 0x000fea0003800000 */
.L_x_113:
[----:B------:R-:W-:Y:S02]  /*7360*/  ISETP.NE.AND P0, PT, R82, RZ, PT ;  /* 0x000000ff5200720c */ /* 0x000fe40003f05270 */
[----:B------:R-:W-:Y:S11]  /*7370*/  IADD3 R39, PT, PT, R39, 0x1, RZ ;  /* 0x0000000127277810 */ /* 0x000ff60007ffe0ff */
[----:B------:R-:W-:Y:S05]  /*7380*/  @P0 WARPSYNC.ALL ;  /* 0x0000000000000948 */ /* 0x000fea0003800000 */
[----:B------:R4:W1:Y:S04]  /*7390*/  @P0 LDSM.16.M88.4 R40, [R2+UR36+0x200] ;  /* 0x000200240228083b */ /* 0x0008680008000200 */
[----:B------:R4:W1:Y:S02]  /*73a0*/  @P0 LDSM.16.M88.4 R48, [R0+0x200] ;  /* 0x000200000030083b */ /* 0x0008640000000200 */
.L_x_112:
[----:B------:R-:W-:Y:S05]  /*73b0*/  BSYNC B1 ;  /* 0x0000000000017941 */ /* 0x000fea0003800000 */
.L_x_111:
[----:B----4-:R-:W-:Y:S05]  /*73c0*/  VIADD R0, R34, 0x40 ;  /* 0x0000004022007836 */ /* 0x010fea0000000000 */
[----:B------:R-:W-:Y:S04]  /*73d0*/  SHF.R.U32.HI R0, RZ, 0x15, R0 ;  /* 0x00000015ff007819 */ /* 0x000fe80000011600 */
[----:B------:R-:W-:Y:S11]  /*73e0*/  LOP3.LUT P0, RZ, R0, 0x3, R65, 0x48, !PT ;  /* 0x0000000300ff7812 */ /* 0x000ff60007804841 */
[----:B------:R-:W-:Y:S02]  /*73f0*/  @!UPT UIADD3 URZ, UPT, UPT, URZ, URZ, URZ ;  /* 0x000000fffffff290 */ /* 0x000fe4000fffe0ff */
        /* <DEDUP_REMOVED lines=8> */
[----:B------:R-:W3:Y:S01]  /*7480*/  LDCU.64 UR4, c[0x4][0x10] ;  /* 0x01000200ff0477ac */ /* 0x000ee20008000a00 */
[----:B----4-:R-:W-:Y:S01]  /*7490*/  MOV R5, UR9 ;  /* 0x0000000900057c02 */ /* 0x010fe20008000f00 */
[----:B--2---:R-:W-:Y:S01]  /*74a0*/  IMAD.U32 R4, RZ, RZ, UR8 ;  /* 0x00000008ff047e24 */ /* 0x004fe2000f8e00ff */
[----:B-----5:R-:W-:Y:S01]  /*74b0*/  MOV R7, UR7 ;  /* 0x0000000700077c02 */ /* 0x020fe20008000f00 */
[----:B------:R-:W-:Y:S01]  /*74c0*/  IMAD.U32 R6, RZ, RZ, UR6 ;  /* 0x00000006ff067e24 */ /* 0x000fe2000f8e00ff */
[----:B---3--:R-:W-:Y:S01]  /*74d0*/  MOV R11, UR5 ;  /* 0x00000005000b7c02 */ /* 0x008fe20008000f00 */
[----:B------:R-:W-:Y:S02]  /*74e0*/  IMAD.U32 R10, RZ, RZ, UR4 ;  /* 0x00000004ff0a7e24 */ /* 0x000fe4000f8e00ff */
[----:B------:R-:W-:Y:S07]  /*74f0*/  LEPC R20, `(.L_x_116) ;  /* 0x000000001014794e */ /* 0x000fee0000000000 */
[----:B-1----:R-:W-:Y:S05]  /*7500*/  CALL.ABS.NOINC R2 ;  /* 0x0000000002007343 */ /* 0x002fea0003c00000 */
.L_x_116:
        /* <DEDUP_REMOVED lines=8> */
[----:B--2---:R-:W-:Y:S01]  /*7590*/  MOV R83, UR45 ;  /* 0x0000002d00537c02 */ /* 0x004fe20008000f00 */
[----:B------:R-:W-:Y:S01]  /*75a0*/  HADD2.F32 R37, -RZ, R48.H0_H0 ;  /* 0x20000030ff257230 */ /* 0x000fe20000004100 */
[----:B------:R-:W-:Y:S01]  /*75b0*/  @P6 LEA R38, R38, UR36, 0x3 ;  /* 0x0000002426266c11 */ /* 0x000fe2000f8e18ff */
[----:B------:R-:W-:Y:S01]  /*75c0*/  BSSY.RECONVERGENT B0, `(.L_x_117) ;  /* 0x000004d000007945 */ /* 0x000fe20003800200 */
[----:B------:R-:W-:Y:S02]  /*75d0*/  LEA R88, R39, UR36, 0x3 ;  /* 0x0000002427587c11 */ /* 0x000fe4000f8e18ff */
[----:B------:R-:W-:Y:S01]  /*75e0*/  @P6 IADD3 R38, PT, PT, R38, 0x40, RZ ;  /* 0x0000004026266810 */ /* 0x000fe20007ffe0ff */
[----:B------:R-:W1:Y:S03]  /*75f0*/  LDTM.16dp256bit.x4 R4, tmem[UR4+0x40] ;  /* 0x00004004000479ee */ /* 0x000e660008120000 */
[----:B------:R-:W-:Y:S02]  /*7600*/  @P6 PRMT R38, R83, 0x654, R38 ;  /* 0x0000065453266816 */ /* 0x000fe40000000026 */
[----:B------:R-:W-:Y:S01]  /*7610*/  @P6 SHF.L.U32 R83, R70, 0x1f, RZ ;  /* 0x0000001f46536819 */ /* 0x000fe200000006ff */
        /* <DEDUP_REMOVED lines=71> */
.L_x_118:
[----:B------:R-:W-:Y:S05]  /*7a90*/  BSYNC.RECONVERGENT B0 ;  /* 0x0000000000007941 */ /* 0x000fea0003800200 */
.L_x_117:
        /* <DEDUP_REMOVED lines=19> */
.L_x_122:
[----:B------:R-:W-:Y:S05]  /*7bd0*/  BSYNC B0 ;  /* 0x0000000000007941 */ /* 0x000fea0003800000 */
.L_x_121:
[----:B------:R-:W-:Y:S11]  /*7be0*/  ISETP.NE.AND P0, PT, R82, RZ, PT ;  /* 0x000000ff5200720c */ /* 0x000ff60003f05270 */
[----:B------:R-:W-:Y:S02]  /*7bf0*/  @!UPT UIADD3 URZ, UPT, UPT, URZ, URZ, URZ ;  /* 0x000000fffffff290 */ /* 0x000fe4000fffe0ff */
[----:B------:R-:W-:Y:S05]  /*7c00*/  @P0 WARPSYNC.ALL ;  /* 0x0000000000000948 */ /* 0x000fea0003800000 */
[----:B------:R4:W1:Y:S04]  /*7c10*/  @P0 LDSM.16.M88.4 R40, [R39+UR36+0x200] ;  /* 0x000200242728083b */ /* 0x0008680008000200 */
[----:B------:R4:W1:Y:S02]  /*7c20*/  @P0 LDSM.16.M88.4 R48, [R0+0x200] ;  /* 0x000200000030083b */ /* 0x0008640000000200 */
.L_x_120:
[----:B------:R-:W-:Y:S05]  /*7c30*/  BSYNC B1 ;  /* 0x0000000000017941 */ /* 0x000fea0003800000 */
.L_x_119:
[----:B----4-:R-:W-:Y:S05]  /*7c40*/  VIADD R0, R34, 0x60 ;  /* 0x0000006022007836 */ /* 0x010fea0000000000 */
[----:B------:R-:W-:Y:S04]  /*7c50*/  SHF.R.U32.HI R0, RZ, 0x15, R0 ;  /* 0x00000015ff007819 */ /* 0x000fe80000011600 */
[----:B------:R-:W-:Y:S11]  /*7c60*/  LOP3.LUT P0, RZ, R0, 0x3, R65, 0x48, !PT ;  /* 0x0000000300ff7812 */ /* 0x000ff60007804841 */
[----:B------:R-:W-:Y:S02]  /*7c70*/  @!UPT UIADD3 URZ, UPT, UPT, URZ, URZ, URZ ;  /* 0x000000fffffff290 */ /* 0x000fe4000fffe0ff */
[----:B------:R-:W-:Y:S05]  /*7c80*/  @!P0 BRA `(.L_x_124) ;  /* 0x0000000000408947 */ /* 0x000fea0003800000 */
[----:B------:R-:W4:Y:S01]  /*7c90*/  LDCU.64 UR8, c[0x4][0x70] ;  /* 0x01000e00ff0877ac */ /* 0x000f220008000a00 */
[----:B--2---:R-:W-:Y:S01]  /*7ca0*/  MOV R3, 0x0 ;  /* 0x0000000000037802 */ /* 0x004fe20000000f00 */
[----:B------:R-:W-:Y:S02]  /*7cb0*/  HFMA2 R12, -RZ, RZ, 0, 5.9604644775390625e-08 ;  /* 0x00000001ff0c7431 */ /* 0x000fe400000001ff */
[----:B------:R-:W-:Y:S02]  /*7cc0*/  IMAD.MOV.U32 R8, RZ, RZ, 0x192 ;  /* 0x00000192ff087424 */ /* 0x000fe400078e00ff */
[----:B------:R-:W-:Y:S01]  /*7cd0*/  IMAD.MOV.U32 R13, RZ, RZ, RZ ;  /* 0x000000ffff0d7224 */ /* 0x000fe200078e00ff */
[----:B------:R-:W2:Y:S01]  /*7ce0*/  LDCU.64 UR6, c[0x4][0x78] ;  /* 0x01000f00ff0677ac */ /* 0x000ea20008000a00 */
[----:B------:R-:W1:Y:S01]  /*7cf0*/  LDC.64 R2, c[0x4][R3] ;  /* 0x0100000003027b82 */ /* 0x000e620000000a00 */
[----:B------:R-:W5:Y:S01]  /*7d00*/  LDCU.64 UR4, c[0x4][0x10] ;  /* 0x01000200ff0477ac */ /* 0x000f620008000a00 */
[----:B----4-:R-:W-:Y:S01]  /*7d10*/  MOV R5, UR9 ;  /* 0x0000000900057c02 */ /* 0x010fe20008000f00 */
[----:B------:R-:W-:Y:S01]  /*7d20*/  IMAD.U32 R4, RZ, RZ, UR8 ;  /* 0x00000008ff047e24 */ /* 0x000fe2000f8e00ff */
[----:B--2---:R-:W-:Y:S01]  /*7d30*/  MOV R7, UR7 ;  /* 0x0000000700077c02 */ /* 0x004fe20008000f00 */
[----:B------:R-:W-:Y:S01]  /*7d40*/  IMAD.U32 R6, RZ, RZ, UR6 ;  /* 0x00000006ff067e24 */ /* 0x000fe2000f8e00ff */
[----:B-----5:R-:W-:Y:S01]  /*7d50*/  MOV R11, UR5 ;  /* 0x00000005000b7c02 */ /* 0x020fe20008000f00 */
[----:B------:R-:W-:Y:S02]  /*7d60*/  IMAD.U32 R10, RZ, RZ, UR4 ;  /* 0x00000004ff0a7e24 */ /* 0x000fe4000f8e00ff */
[----:B------:R-:W-:Y:S07]  /*7d70*/  LEPC R20, `(.L_x_124) ;  /* 0x000000001014794e */ /* 0x000fee0000000000 */
[----:B-1-3--:R-:W-:Y:S05]  /*7d80*/  CALL.ABS.NOINC R2 ;  /* 0x0000000002007343 */ /* 0x00afea0003c00000 */
.L_x_124:
[----:B------:R-:W-:Y:S01]  /*7d90*/  ISETP.NE.AND P0, PT, R72, RZ, PT ;  /* 0x000000ff4800720c */ /* 0x000fe20003f05270 */
[----:B------:R-:W-:Y:S05]  /*7da0*/  WARPSYNC.ALL ;  /* 0x0000000000007948 */ /* 0x000fea0003800000 */
[----:B------:R-:W-:Y:S01]  /*7db0*/  R2UR UR4, R34 ;  /* 0x00000000220472ca */ /* 0x000fe200000e0000 */
[--C-:B-1----:R-:W-:Y:S01]  /*7dc0*/  HADD2.F32 R20, -RZ, R40.reuse.H0_H0 ;  /* 0x20000028ff147230 */ /* 0x102fe20000004100 */
[----:B------:R-:W-:Y:S01]  /*7dd0*/  BSSY.RECONVERGENT B0, `(.L_x_125) ;  /* 0x0000051000007945 */ /* 0x000fe20003800200 */
[----:B------:R-:W-:Y:S02]  /*7de0*/  HADD2.F32 R36, -RZ, R40.H1_H1 ;  /* 0x30000028ff247230 */ /* 0x000fe40000004100 */
[--C-:B------:R-:W-:Y:S02]  /*7df0*/  HADD2.F32 R21, -RZ, R41.reuse.H0_H0 ;  /* 0x20000029ff157230 */ /* 0x100fe40000004100 */
[----:B------:R-:W-:Y:S02]  /*7e00*/  HADD2.F32 R38, -RZ, R41.H1_H1 ;  /* 0x30000029ff267230 */ /* 0x000fe40000004100 */
[--C-:B------:R-:W-:Y:S02]  /*7e10*/  HADD2.F32 R37, -RZ, R42.reuse.H0_H0 ;  /* 0x2000002aff257230 */ /* 0x100fe40000004100 */
[----:B------:R-:W-:Y:S02]  /*7e20*/  HADD2.F32 R40, -RZ, R42.H1_H1 ;  /* 0x3000002aff287230 */ /* 0x000fe40000004100 */
[----:B------:R-:W1:Y:S01]  /*7e30*/  LDTM.16dp256bit.x4 R4, tmem[UR4+0x60] ;  /* 0x00006004000479ee */ /* 0x000e620008120000 */
[----:B------:R-:W-:Y:S01]  /*7e40*/  R2UR UR4, R79 ;  /* 0x000000004f0472ca */ /* 0x000fe200000e0000 */
[----:B------:R-:W-:Y:S01]  /*7e50*/  NOP ;  /* 0x0000000000007918 */ /* 0x000fe20000000000 */
[--C-:B------:R-:W-:Y:S02]  /*7e60*/  HADD2.F32 R39, -RZ, R43.reuse.H0_H0 ;  /* 0x2000002bff277230 */ /* 0x100fe40000004100 */
[----:B------:R-:W-:Y:S02]  /*7e70*/  HADD2.F32 R41, -RZ, R43.H1_H1 ;  /* 0x3000002bff297230 */ /* 0x000fe40000004100 */
[--C-:B------:R-:W-:Y:S02]  /*7e80*/  HADD2.F32 R42, -RZ, R48.reuse.H0_H0 ;  /* 0x20000030ff2a7230 */ /* 0x100fe40000004100 */
[----:B------:R-:W-:Y:S02]  /*7e90*/  HADD2.F32 R43, -RZ, R48.H1_H1 ;  /* 0x30000030ff2b7230 */ /* 0x000fe40000004100 */
[--C-:B------:R-:W-:Y:S02]  /*7ea0*/  HADD2.F32 R44, -RZ, R49.reuse.H0_H0 ;  /* 0x20000031ff2c7230 */ /* 0x100fe40000004100 */
[----:B------:R-:W-:Y:S01]  /*7eb0*/  HADD2.F32 R46, -RZ, R49.H1_H1 ;  /* 0x30000031ff2e7230 */ /* 0x000fe20000004100 */
[----:B------:R-:W-:Y:S01]  /*7ec0*/  UIADD3 UR4, UPT, UPT, UR4, 0xb0, URZ ;  /* 0x000000b004047890 */ /* 0x000fe2000fffe0ff */
[--C-:B------:R-:W-:Y:S02]  /*7ed0*/  HADD2.F32 R45, -RZ, R50.reuse.H0_H0 ;  /* 0x20000032ff2d7230 */ /* 0x100fe40000004100 */
[----:B------:R-:W-:Y:S01]  /*7ee0*/  HADD2.F32 R48, -RZ, R50.H1_H1 ;  /* 0x30000032ff307230 */ /* 0x000fe20000004100 */
[----:B------:R-:W-:Y:S01]  /*7ef0*/  UPRMT UR4, UR45, 0x654, UR4 ;  /* 0x000006542d047896 */ /* 0x000fe20008000004 */
[--C-:B------:R-:W-:Y:S02]  /*7f00*/  HADD2.F32 R47, -RZ, R51.reuse.H0_H0 ;  /* 0x20000033ff2f7230 */ /* 0x100fe40000004100 */
[----:B------:R-:W-:Y:S02]  /*7f10*/  HADD2.F32 R50, -RZ, R51.H1_H1 ;  /* 0x30000033ff327230 */ /* 0x000fe40000004100 */
[C---:B-1----:R-:W-:Y:S01]  /*7f20*/  FMUL R4, R33.reuse, R4 ;  /* 0x0000000421047220 */ /* 0x042fe20000400000 */
[C---:B------:R-:W-:Y:S01]  /*7f30*/  FMUL R5, R33.reuse, R5 ;  /* 0x0000000521057220 */ /* 0x040fe20000400000 */
[----:B------:R-:W-:Y:S02]  /*7f40*/  FMUL R6, R33, R6 ;  /* 0x0000000621067220 */ /* 0x000fe40000400000 */
[----:B------:R-:W-:Y:S01]  /*7f50*/  SYNCS.ARRIVE.TRANS64.RED.A1T0 RZ, [UR4], RZ ;  /* 0x000000ffffff79a7 */ /* 0x000fe20008100404 */
[C---:B------:R-:W-:Y:S01]  /*7f60*/  FFMA R4, R35.reuse, R20, R4 ;  /* 0x0000001423047223 */ /* 0x040fe20000000004 */
[C---:B------:R-:W-:Y:S01]  /*7f70*/  FFMA R5, R35.reuse, R36, R5 ;  /* 0x0000002423057223 */ /* 0x040fe20000000005 */
[----:B------:R-:W-:Y:S01]  /*7f80*/  FFMA R6, R35, R21, R6 ;  /* 0x0000001523067223 */ /* 0x000fe20000000006 */
[C---:B------:R-:W-:Y:S01]  /*7f90*/  FMUL R7, R33.reuse, R7 ;  /* 0x0000000721077220 */ /* 0x040fe20000400000 */
[C---:B------:R-:W-:Y:S01]  /*7fa0*/  FMUL R8, R33.reuse, R8 ;  /* 0x0000000821087220 */ /* 0x040fe20000400000 */
[----:B------:R-:W-:Y:S01]  /*7fb0*/  FMUL R9, R33, R9 ;  /* 0x0000000921097220 */ /* 0x000fe20000400000 */
[----:B---3--:R-:W-:Y:S01]  /*7fc0*/  F2FP.F16.F32.PACK_AB R80, R5, R4 ;  /* 0x000000040550723e */ /* 0x008fe200000000ff */
[C---:B------:R-:W-:Y:S01]  /*7fd0*/  FFMA R7, R35.reuse, R38, R7 ;  /* 0x0000002623077223 */ /* 0x040fe20000000007 */
[C---:B------:R-:W-:Y:S01]  /*7fe0*/  FFMA R8, R35.reuse, R37, R8 ;  /* 0x0000002523087223 */ /* 0x040fe20000000008 */
[----:B------:R-:W-:Y:S01]  /*7ff0*/  FFMA R9, R35, R40, R9 ;  /* 0x0000002823097223 */ /* 0x000fe20000000009 */
[C---:B------:R-:W-:Y:S01]  /*8000*/  FMUL R0, R33.reuse, R10 ;  /* 0x0000000a21007220 */ /* 0x040fe20000400000 */
[C---:B------:R-:W-:Y:S01]  /*8010*/  FMUL R2, R33.reuse, R11 ;  /* 0x0000000b21027220 */ /* 0x040fe20000400000 */
[C---:B--2---:R-:W-:Y:S01]  /*8020*/  FMUL R3, R33.reuse, R12 ;  /* 0x0000000c21037220 */ /* 0x044fe20000400000 */
[----:B------:R-:W-:Y:S01]  /*8030*/  FMUL R10, R33, R13 ;  /* 0x0000000d210a7220 */ /* 0x000fe20000400000 */
[----:B------:R-:W-:Y:S01]  /*8040*/  FFMA R0, R35, R39, R0 ;  /* 0x0000002723007223 */ /* 0x000fe20000000000 */
        /* <DEDUP_REMOVED lines=41> */
.L_x_126:
[----:B------:R-:W-:Y:S05]  /*82e0*/  BSYNC.RECONVERGENT B0 ;  /* 0x0000000000007941 */ /* 0x000fea0003800200 */
.L_x_125:
[----:B------:R-:W-:Y:S01]  /*82f0*/  BAR.SYNC.DEFER_BLOCKING 0x1, 0x80 ;  /* 0x0042000000007b1d */ /* 0x000fe20000010000 */
[----:B------:R-:W-:Y:S01]  /*8300*/  UISETP.NE.AND UP0, UPT, UR39, -0x4, UPT ;  /* 0xfffffffc2700788c */ /* 0x000fe2000bf05270 */
[----:B------:R-:W-:Y:S08]  /*8310*/  IADD3 R0, PT, PT, R30, 0x1, RZ ;  /* 0x000000011e007810 */ /* 0x000ff00007ffe0ff */
[----:B------:R-:W-:Y:S05]  /*8320*/  BRA.U !UP0, `(.L_x_127) ;  /* 0x0000000108287547 */ /* 0x000fea000b800000 */
[----:B------:R-:W-:Y:S01]  /*8330*/  ISETP.NE.AND P0, PT, R76, RZ, PT ;  /* 0x000000ff4c00720c */ /* 0x000fe20003f05270 */
[----:B------:R-:W-:Y:S01]  /*8340*/  IMAD.U32 R3, RZ, RZ, UR37 ;  /* 0x00000025ff037e24 */ /* 0x000fe2000f8e00ff */
[----:B------:R-:W-:Y:S01]  /*8350*/  UIADD3 UR4, UPT, UPT, UR37, 0x1, URZ ;  /* 0x0000000125047890 */ /* 0x000fe2000fffe0ff */
[----:B------:R-:W-:Y:S03]  /*8360*/  IMAD.U32 R2, RZ, RZ, UR45 ;  /* 0x0000002dff027e24 */ /* 0x000fe6000f8e00ff */
[----:B------:R-:W-:Y:S04]  /*8370*/  UISETP.NE.AND UP0, UPT, UR4, 0x4, UPT ;  /* 0x000000040400788c */ /* 0x000fe8000bf05270 */
[----:B------:R-:W-:Y:S03]  /*8380*/  USEL UR37, UR4, URZ, UP0 ;  /* 0x000000ff04257287 */ /* 0x000fe60008000000 */
[----:B------:R-:W-:Y:S05]  /*8390*/  @P0 LEA R3, R3, UR36, 0x3 ;  /* 0x0000002403030c11 */ /* 0x000fea000f8e18ff */
[----:B------:R-:W-:Y:S05]  /*83a0*/  @P0 VIADD R3, R3, 0x40 ;  /* 0x0000004003030836 */ /* 0x000fea0000000000 */
[----:B------:R-:W-:Y:S04]  /*83b0*/  @P0 PRMT R2, R2, 0x654, R3 ;  /* 0x0000065402020816 */ /* 0x000fe80000000003 */
[----:B------:R2:W-:Y:S03]  /*83c0*/  @P0 SYNCS.ARRIVE.TRANS64.RED.A1T0 RZ, [R2+URZ], RZ ;  /* 0x000000ff02ff09a7 */ /* 0x0005e600081004ff */
.L_x_127:
[----:B------:R-:W-:Y:S01]  /*83d0*/  ISETP.NE.AND P2, PT, R73, RZ, PT ;  /* 0x000000ff4900720c */ /* 0x000fe20003f45270 */
[----:B------:R-:W-:Y:S01]  /*83e0*/  UIADD3 UR39, UPT, UPT, UR39, 0x4, URZ ;  /* 0x0000000427277890 */ /* 0x000fe2000fffe0ff */
[----:B------:R-:W-:Y:S01]  /*83f0*/  ISETP.NE.AND P0, PT, R75, 0x2, PT ;  /* 0x000000024b00780c */ /* 0x000fe20003f05270 */
[----:B------:R-:W-:Y:S01]  /*8400*/  IMAD.IADD R20, R29, 0x1, R58 ;  /* 0x000000011d147824 */ /* 0x000fe200078e023a */
[----:B------:R-:W-:Y:S01]  /*8410*/  ISETP.NE.AND P1, PT, R0, 0x4, PT ;  /* 0x000000040000780c */ /* 0x000fe20003f25270 */
[----:B------:R-:W-:Y:S01]  /*8420*/  IMAD.IADD R21, R31, 0x1, R60 ;  /* 0x000000011f157824 */ /* 0x000fe200078e023c */
[----:B------:R-:W-:Y:S02]  /*8430*/  SEL R3, RZ, 0x1, P0 ;  /* 0x00000001ff037807 */ /* 0x000fe40000000000 */
[----:B--2---:R-:W-:Y:S02]  /*8440*/  SEL R2, RZ, 0x1, P1 ;  /* 0x00000001ff027807 */ /* 0x004fe40000800000 */
[----:B------:R-:W-:Y:S02]  /*8450*/  LOP3.LUT R68, R68, R3, RZ, 0x3c, !PT ;  /* 0x0000000344447212 */ /* 0x000fe400078e3cff */
[----:B------:R-:W-:Y:S02]  /*8460*/  LOP3.LUT R69, R69, R2, RZ, 0x3c, !PT ;  /* 0x0000000245457212 */ /* 0x000fe400078e3cff */
[----:B------:R-:W-:Y:S02]  /*8470*/  @P2 R2UR UR60, R67 ;  /* 0x00000000433c22ca */ /* 0x000fe400000e0000 */
[----:B------:R-:W-:Y:S02]  /*8480*/  SEL R75, R75, RZ, P0 ;  /* 0x000000ff4b4b7207 */ /* 0x000fe40000000000 */
[----:B------:R-:W-:Y:S01]  /*8490*/  SEL R30, R0, RZ, P1 ;  /* 0x000000ff001e7207 */ /* 0x000fe20000800000 */
[----:B------:R-:W-:Y:S10]  /*84a0*/  @P2 BRA `(.L_x_128) ;  /* 0xffffffd000182947 */ /* 0x000ff4000383ffff */
[----:B------:R-:W-:-:S09]  /*84b0*/  UISETP.NE.AND UP0, UPT, UR44, URZ, UPT ;  /* 0x000000ff2c00728c */ /* 0x000fd2000bf05270 */
[----:B------:R-:W-:Y:S05]  /*84c0*/  BRA.U !UP0, `(.L_x_129) ;  /* 0x0000000108487547 */ /* 0x000fea000b800000 */
[----:B------:R-:W2:Y:S02]  /*84d0*/  LDCU.64 UR4, c[0x0][0x890] ;  /* 0x00011200ff0477ac */ /* 0x000ea40008000a00 */
[----:B--2---:R-:W-:-:S04]  /*84e0*/  UISETP.NE.U32.AND UP0, UPT, UR4, URZ, UPT ;  /* 0x000000ff0400728c */ /* 0x004fc8000bf05070 */
[----:B------:R-:W-:-:S09]  /*84f0*/  UISETP.NE.AND.EX UP0, UPT, UR5, URZ, UPT, UP0 ;  /* 0x000000ff0500728c */ /* 0x000fd2000bf05300 */
[----:B------:R-:W-:Y:S05]  /*8500*/  BRA.U UP0, `(.L_x_130) ;  /* 0x00000001000c7547 */ /* 0x000fea000b800000 */
[----:B------:R-:W-:-:S13]  /*8510*/  FSETP.NEU.AND P0, PT, R35, RZ, PT ;  /* 0x000000ff2300720b */ /* 0x000fda0003f0d000 */
[----:B------:R-:W-:Y:S05]  /*8520*/  @!P0 EXIT ;  /* 0x000000000000894d */ /* 0x000fea0003800000 */
[----:B------:R-:W-:Y:S05]  /*8530*/  BRA `(.L_x_129) ;  /* 0x00000000002c7947 */ /* 0x000fea0003800000 */
.L_x_130:
[----:B------:R-:W-:Y:S01]  /*8540*/  ISETP.NE.AND P0, PT, R74, RZ, PT ;  /* 0x000000ff4a00720c */ /* 0x000fe20003f05270 */
[----:B------:R-:W-:-:S12]  /*8550*/  BSSY.RECONVERGENT B0, `(.L_x_129) ;  /* 0x0000009000007945 */ /* 0x000fd80003800200 */
[----:B------:R-:W-:Y:S05]  /*8560*/  @P0 BRA `(.L_x_131) ;  /* 0x0000000000140947 */ /* 0x000fea0003800000 */
[----:B------:R-:W2:Y:S02]  /*8570*/  LDCU.64 UR4, c[0x0][0x888] ;  /* 0x00011100ff0477ac */ /* 0x000ea40008000a00 */
[----:B--2---:R-:W-:-:S04]  /*8580*/  ISETP.NE.U32.AND P0, PT, RZ, UR4, PT ;  /* 0x00000004ff007c0c */ /* 0x004fc8000bf05070 */
[----:B------:R-:W-:-:S13]  /*8590*/  ISETP.NE.AND.EX P0, PT, RZ, UR5, PT, P0 ;  /* 0x00000005ff007c0c */ /* 0x000fda000bf05300 */
[----:B------:R-:W-:Y:S05]  /*85a0*/  @!P0 EXIT ;  /* 0x000000000000894d */ /* 0x000fea0003800000 */
[----:B------:R-:W-:Y:S05]  /*85b0*/  BRA `(.L_x_132) ;  /* 0x0000000000087947 */ /* 0x000fea0003800000 */
.L_x_131:
[----:B------:R-:W-:-:S13]  /*85c0*/  FSETP.NEU.AND P0, PT, R35, RZ, PT ;  /* 0x000000ff2300720b */ /* 0x000fda0003f0d000 */
[----:B------:R-:W-:Y:S05]  /*85d0*/  @!P0 EXIT ;  /* 0x000000000000894d */ /* 0x000fea0003800000 */
.L_x_132:
[----:B------:R-:W-:Y:S05]  /*85e0*/  BSYNC.RECONVERGENT B0 ;  /* 0x0000000000007941 */ /* 0x000fea0003800200 */
.L_x_129:
[----:B------:R-:W-:Y:S01]  /*85f0*/  ULEA UR4, UR37, UR36, 0x3 ;  /* 0x0000002425047291 */ /* 0x000fe2000f8e18ff */
[----:B------:R-:W-:-:S04]  /*8600*/  DEPBAR.LE SB0, 0x0 ;  /* 0x000080000000791a */ /* 0x000fc80000000000 */
[----:B------:R-:W-:-:S04]  /*8610*/  UIADD3 UR4, UPT, UPT, UR4, 0x40, URZ ;  /* 0x0000004004047890 */ /* 0x000fc8000fffe0ff */
[----:B------:R-:W-:-:S09]  /*8620*/  UPRMT UR4, UR45, 0x654, UR4 ;  /* 0x000006542d047896 */ /* 0x000fd20008000004 */
[----:B------:R-:W-:Y:S01]  /*8630*/  SYNCS.ARRIVE.TRANS64.RED.A1T0 RZ, [UR4], RZ ;  /* 0x000000ffffff79a7 */ /* 0x000fe20008100404 */
[----:B------:R-:W-:Y:S05]  /*8640*/  EXIT ;  /* 0x000000000000794d */ /* 0x000fea0003800000 */
.L_x_19:
[----:B--2---:R2:W1:Y:S02]  /*8650*/  SYNCS.PHASECHK.TRANS64.TRYWAIT P0, [R3+URZ+0xe0], R2 ;  /* 0x0000e002030075a7 */ /* 0x00446400080011ff */
[----:B-1----:R-:W-:Y:S05]  /*8660*/  @!P0 NANOSLEEP.SYNCS 0x989680 ;  /* 0x009896800000895d */ /* 0x002fea0003900000 */
[----:B------:R-:W1:Y:S02]  /*8670*/  @!P0 SYNCS.PHASECHK.TRANS64 P0, [R3+URZ+0xe0], R2 ;  /* 0x0000e002030085a7 */ /* 0x000e6400080010ff */
[----:B-1----:R-:W-:Y:S05]  /*8680*/  @!P0 BRA `(.L_x_19) ;  /* 0xfffffffc00f08947 */ /* 0x002fea000383ffff */
[----:B------:R-:W-:Y:S05]  /*8690*/  BRA `(.L_x_133) ;  /* 0xffffff8c00c47947 */ /* 0x000fea000383ffff */
.L_x_22:
[----:B-1----:R-:W-:-:S07]  /*86a0*/  MOV R2, UR57 ;  /* 0x0000003900027c02 */ /* 0x002fce0008000f00 */
.L_x_134:
[----:B-1----:R1:W2:Y:S02]  /*86b0*/  SYNCS.PHASECHK.TRANS64.TRYWAIT P0, [R2+URZ+0x10], R5 ;  /* 0x00001005020075a7 */ /* 0x0022a400080011ff */
[----:B--2---:R-:W-:Y:S05]  /*86c0*/  @!P0 NANOSLEEP.SYNCS 0x989680 ;  /* 0x009896800000895d */ /* 0x004fea0003900000 */
[----:B------:R-:W2:Y:S02]  /*86d0*/  @!P0 SYNCS.PHASECHK.TRANS64 P0, [R2+URZ+0x10], R5 ;  /* 0x00001005020085a7 */ /* 0x000ea400080010ff */
[----:B--2---:R-:W-:Y:S05]  /*86e0*/  @!P0 BRA `(.L_x_134) ;  /* 0xfffffffc00f08947 */ /* 0x004fea000383ffff */
[----:B------:R-:W-:Y:S05]  /*86f0*/  BRA `(.L_x_21) ;  /* 0xffffff9000147947 */ /* 0x000fea000383ffff */
.L_x_30:
[----:B------:R-:W-:-:S07]  /*8700*/  MOV R2, UR57 ;  /* 0x0000003900027c02 */ /* 0x000fce0008000f00 */
.L_x_135:
[----:B-1----:R1:W2:Y:S02]  /*8710*/  SYNCS.PHASECHK.TRANS64.TRYWAIT P0, [R2+URZ+0x10], R5 ;  /* 0x00001005020075a7 */ /* 0x0022a400080011ff */
[----:B--2---:R-:W-:Y:S05]  /*8720*/  @!P0 NANOSLEEP.SYNCS 0x989680 ;  /* 0x009896800000895d */ /* 0x004fea0003900000 */
[----:B------:R-:W2:Y:S02]  /*8730*/  @!P0 SYNCS.PHASECHK.TRANS64 P0, [R2+URZ+0x10], R5 ;  /* 0x00001005020085a7 */ /* 0x000ea400080010ff */
[----:B--2---:R-:W-:Y:S05]  /*8740*/  @!P0 BRA `(.L_x_135) ;  /* 0xfffffffc00f08947 */ /* 0x004fea000383ffff */
[----:B------:R-:W-:Y:S05]  /*8750*/  BRA `(.L_x_29) ;  /* 0xffffff9400547947 */ /* 0x000fea000383ffff */
.L_x_36:
[----:B-1----:R1:W2:Y:S02]  /*8760*/  SYNCS.PHASECHK.TRANS64.TRYWAIT P0, [R2+URZ+0x70], R3 ;  /* 0x00007003020075a7 */ /* 0x0022a400080011ff */
[----:B--2---:R-:W-:Y:S05]  /*8770*/  @!P0 NANOSLEEP.SYNCS 0x989680 ;  /* 0x009896800000895d */ /* 0x004fea0003900000 */
[----:B------:R-:W2:Y:S02]  /*8780*/  @!P0 SYNCS.PHASECHK.TRANS64 P0, [R2+URZ+0x70], R3 ;  /* 0x00007003020085a7 */ /* 0x000ea400080010ff */
[----:B--2---:R-:W-:Y:S05]  /*8790*/  @!P0 BRA `(.L_x_36) ;  /* 0xfffffffc00f08947 */ /* 0x004fea000383ffff */
[----:B------:R-:W-:Y:S05]  /*87a0*/  BRA `(.L_x_136) ;  /* 0xffffff9800747947 */ /* 0x000fea000383ffff */
.L_x_40:
[----:B----4-:R-:W-:-:S07]  /*87b0*/  MOV R0, UR4 ;  /* 0x0000000400007c02 */ /* 0x010fce0008000f00 */
.L_x_137:
[----:B-1----:R1:W2:Y:S02]  /*87c0*/  SYNCS.PHASECHK.TRANS64.TRYWAIT P0, [R0+URZ], R3 ;  /* 0x00000003000075a7 */ /* 0x0022a400080011ff */
[----:B--2---:R-:W-:Y:S05]  /*87d0*/  @!P0 NANOSLEEP.SYNCS 0x989680 ;  /* 0x009896800000895d */ /* 0x004fea0003900000 */
[----:B------:R-:W2:Y:S02]  /*87e0*/  @!P0 SYNCS.PHASECHK.TRANS64 P0, [R0+URZ], R3 ;  /* 0x00000003000085a7 */ /* 0x000ea400080010ff */
[----:B--2---:R-:W-:Y:S05]  /*87f0*/  @!P0 BRA `(.L_x_137) ;  /* 0xfffffffc00f08947 */ /* 0x004fea000383ffff */
[----:B------:R-:W-:Y:S05]  /*8800*/  BRA `(.L_x_138) ;  /* 0xffffff9c00e47947 */ /* 0x000fea000383ffff */
.L_x_43:
[----:B-1----:R1:W2:Y:S02]  /*8810*/  SYNCS.PHASECHK.TRANS64.TRYWAIT P0, [R0+URZ+0xd0], R5 ;  /* 0x0000d005000075a7 */ /* 0x0022a400080011ff */
[----:B--2---:R-:W-:Y:S05]  /*8820*/  @!P0 NANOSLEEP.SYNCS 0x989680 ;  /* 0x009896800000895d */ /* 0x004fea0003900000 */
[----:B------:R-:W2:Y:S02]  /*8830*/  @!P0 SYNCS.PHASECHK.TRANS64 P0, [R0+URZ+0xd0], R5 ;  /* 0x0000d005000085a7 */ /* 0x000ea400080010ff */
[----:B--2---:R-:W-:Y:S05]  /*8840*/  @!P0 BRA `(.L_x_43) ;  /* 0xfffffffc00f08947 */ /* 0x004fea000383ffff */
[----:B------:R-:W-:Y:S05]  /*8850*/  BRA `(.L_x_139) ;  /* 0xffffffa000407947 */ /* 0x000fea000383ffff */
.L_x_44:
[----:B------:R-:W-:-:S07]  /*8860*/  MOV R0, UR4 ;  /* 0x0000000400007c02 */ /* 0x000fce0008000f00 */
.L_x_140:
[----:B-1----:R1:W2:Y:S02]  /*8870*/  SYNCS.PHASECHK.TRANS64.TRYWAIT P0, [R0+URZ+0x80], R5 ;  /* 0x00008005000075a7 */ /* 0x0022a400080011ff */
[----:B--2---:R-:W-:Y:S05]  /*8880*/  @!P0 NANOSLEEP.SYNCS 0x989680 ;  /* 0x009896800000895d */ /* 0x004fea0003900000 */
[----:B------:R-:W2:Y:S02]  /*8890*/  @!P0 SYNCS.PHASECHK.TRANS64 P0, [R0+URZ+0x80], R5 ;  /* 0x00008005000085a7 */ /* 0x000ea400080010ff */
[----:B--2---:R-:W-:Y:S05]  /*88a0*/  @!P0 BRA `(.L_x_140) ;  /* 0xfffffffc00f08947 */ /* 0x004fea000383ffff */
[----:B------:R-:W-:Y:S05]  /*88b0*/  BRA `(.L_x_141) ;  /* 0xffffffa000507947 */ /* 0x000fea000383ffff */
.L_x_45:
[----:B-1----:R1:W2:Y:S02]  /*88c0*/  SYNCS.PHASECHK.TRANS64.TRYWAIT P1, [R0+URZ+0x70], R5 ;  /* 0x00007005000075a7 */ /* 0x0022a400080211ff */
[----:B--2---:R-:W-:Y:S05]  /*88d0*/  @!P1 NANOSLEEP.SYNCS 0x989680 ;  /* 0x009896800000995d */ /* 0x004fea0003900000 */
[----:B------:R-:W2:Y:S02]  /*88e0*/  @!P1 SYNCS.PHASECHK.TRANS64 P1, [R0+URZ+0x70], R5 ;  /* 0x00007005000095a7 */ /* 0x000ea400080210ff */
[----:B--2---:R-:W-:Y:S05]  /*88f0*/  @!P1 BRA `(.L_x_45) ;  /* 0xfffffffc00f09947 */ /* 0x004fea000383ffff */
[----:B------:R-:W-:Y:S05]  /*8900*/  BRA `(.L_x_142) ;  /* 0xffffffa000807947 */ /* 0x000fea000383ffff */
.L_x_48:
[----:B------:R-:W-:-:S07]  /*8910*/  MOV R0, UR4 ;  /* 0x0000000400007c02 */ /* 0x000fce0008000f00 */
.L_x_143:
[----:B-1----:R1:W2:Y:S02]  /*8920*/  SYNCS.PHASECHK.TRANS64.TRYWAIT P0, [R0+URZ+0x80], R3 ;  /* 0x00008003000075a7 */ /* 0x0022a400080011ff */
[----:B--2---:R-:W-:Y:S05]  /*8930*/  @!P0 NANOSLEEP.SYNCS 0x989680 ;  /* 0x009896800000895d */ /* 0x004fea0003900000 */
[----:B------:R-:W2:Y:S02]  /*8940*/  @!P0 SYNCS.PHASECHK.TRANS64 P0, [R0+URZ+0x80], R3 ;  /* 0x00008003000085a7 */ /* 0x000ea400080010ff */
[----:B--2---:R-:W-:Y:S05]  /*8950*/  @!P0 BRA `(.L_x_143) ;  /* 0xfffffffc00f08947 */ /* 0x004fea000383ffff */
[----:B------:R-:W-:Y:S05]  /*8960*/  BRA `(.L_x_47) ;  /* 0xffffffa000d47947 */ /* 0x000fea000383ffff */
.L_x_55:
[----:B-1----:R1:W2:Y:S02]  /*8970*/  SYNCS.PHASECHK.TRANS64.TRYWAIT P1, [R0+URZ+0x70], R5 ;  /* 0x00007005000075a7 */ /* 0x0022a400080211ff */
[----:B--2---:R-:W-:Y:S05]  /*8980*/  @!P1 NANOSLEEP.SYNCS 0x989680 ;  /* 0x009896800000995d */ /* 0x004fea0003900000 */
[----:B------:R-:W2:Y:S02]  /*8990*/  @!P1 SYNCS.PHASECHK.TRANS64 P1, [R0+URZ+0x70], R5 ;  /* 0x00007005000095a7 */ /* 0x000ea400080210ff */
[----:B--2---:R-:W-:Y:S05]  /*89a0*/  @!P1 BRA `(.L_x_55) ;  /* 0xfffffffc00f09947 */ /* 0x004fea000383ffff */
[----:B------:R-:W-:Y:S05]  /*89b0*/  BRA `(.L_x_144) ;  /* 0xffffffa800387947 */ /* 0x000fea000383ffff */
.L_x_56:
[----:B------:R-:W-:-:S07]  /*89c0*/  MOV R3, UR75 ;  /* 0x0000004b00037c02 */ /* 0x000fce0008000f00 */
.L_x_145:
[----:B-1----:R1:W2:Y:S02]  /*89d0*/  SYNCS.PHASECHK.TRANS64.TRYWAIT P0, [R3+URZ+0xb0], R0 ;  /* 0x0000b000030075a7 */ /* 0x0022a400080011ff */
[----:B--2---:R-:W-:Y:S05]  /*89e0*/  @!P0 NANOSLEEP.SYNCS 0x989680 ;  /* 0x009896800000895d */ /* 0x004fea0003900000 */
[----:B------:R-:W2:Y:S02]  /*89f0*/  @!P0 SYNCS.PHASECHK.TRANS64 P0, [R3+URZ+0xb0], R0 ;  /* 0x0000b000030085a7 */ /* 0x000ea400080010ff */
[----:B--2---:R-:W-:Y:S05]  /*8a00*/  @!P0 BRA `(.L_x_145) ;  /* 0xfffffffc00f08947 */ /* 0x004fea000383ffff */
[----:B------:R-:W-:Y:S05]  /*8a10*/  BRA `(.L_x_146) ;  /* 0xffffffa8008c7947 */ /* 0x000fea000383ffff */
.L_x_59:
[----:B------:R-:W-:Y:S07]  /*8a20*/  MOV R0, UR5 ;  /* 0x0000000500007c02 */ /* 0x000fee0008000f00 */
.L_x_147:
[----:B-1----:R1:W2:Y:S02]  /*8a30*/  SYNCS.PHASECHK.TRANS64.TRYWAIT P0, [R0+URZ], R3 ;  /* 0x00000003000075a7 */ /* 0x0022a400080011ff */
[----:B--2---:R-:W-:Y:S05]  /*8a40*/  @!P0 NANOSLEEP.SYNCS 0x989680 ;  /* 0x009896800000895d */ /* 0x004fea0003900000 */
[----:B------:R-:W2:Y:S02]  /*8a50*/  @!P0 SYNCS.PHASECHK.TRANS64 P0, [R0+URZ], R3 ;  /* 0x00000003000085a7 */ /* 0x000ea400080010ff */
[----:B--2---:R-:W-:Y:S05]  /*8a60*/  @!P0 BRA `(.L_x_147) ;  /* 0xfffffffc00f08947 */ /* 0x004fea000383ffff */
[----:B------:R-:W-:Y:S05]  /*8a70*/  BRA `(.L_x_58) ;  /* 0xffffffa800a87947 */ /* 0x000fea000383ffff */
.L_x_62:
[----:B------:R-:W-:-:S07]  /*8a80*/  MOV R0, UR4 ;  /* 0x0000000400007c02 */ /* 0x000fce0008000f00 */
.L_x_148:
[----:B--2---:R2:W3:Y:S02]  /*8a90*/  SYNCS.PHASECHK.TRANS64.TRYWAIT P0, [R0+URZ], R3 ;  /* 0x00000003000075a7 */ /* 0x0044e400080011ff */
[----:B---3--:R-:W-:Y:S05]  /*8aa0*/  @!P0 NANOSLEEP.SYNCS 0x989680 ;  /* 0x009896800000895d */ /* 0x008fea0003900000 */
[----:B------:R-:W3:Y:S02]  /*8ab0*/  @!P0 SYNCS.PHASECHK.TRANS64 P0, [R0+URZ], R3 ;  /* 0x00000003000085a7 */ /* 0x000ee400080010ff */
[----:B---3--:R-:W-:Y:S05]  /*8ac0*/  @!P0 BRA `(.L_x_148) ;  /* 0xfffffffc00f08947 */ /* 0x008fea000383ffff */
[----:B------:R-:W-:Y:S05]  /*8ad0*/  BRA `(.L_x_149) ;  /* 0xffffffb000b07947 */ /* 0x000fea000383ffff */
.L_x_63:
[----:B------:R-:W-:-:S07]  /*8ae0*/  MOV R0, UR5 ;  /* 0x0000000500007c02 */ /* 0x000fce0008000f00 */
.L_x_150:
[----:B-1----:R1:W2:Y:S02]  /*8af0*/  SYNCS.PHASECHK.TRANS64.TRYWAIT P0, [R0+URZ], R3 ;  /* 0x00000003000075a7 */ /* 0x0022a400080011ff */
[----:B--2---:R-:W-:Y:S05]  /*8b00*/  @!P0 NANOSLEEP.SYNCS 0x989680 ;  /* 0x009896800000895d */ /* 0x004fea0003900000 */
[----:B------:R-:W2:Y:S02]  /*8b10*/  @!P0 SYNCS.PHASECHK.TRANS64 P0, [R0+URZ], R3 ;  /* 0x00000003000085a7 */ /* 0x000ea400080010ff */
[----:B--2---:R-:W-:Y:S05]  /*8b20*/  @!P0 BRA `(.L_x_150) ;  /* 0xfffffffc00f08947 */ /* 0x004fea000383ffff */
[----:B------:R-:W-:Y:S05]  /*8b30*/  BRA `(.L_x_151) ;  /* 0xffffffb000bc7947 */ /* 0x000fea000383ffff */
.L_x_64:
[----:B------:R-:W-:-:S07]  /*8b40*/  MOV R0, UR5 ;  /* 0x0000000500007c02 */ /* 0x000fce0008000f00 */
.L_x_152:
[----:B-1----:R1:W2:Y:S02]  /*8b50*/  SYNCS.PHASECHK.TRANS64.TRYWAIT P0, [R0+URZ], R3 ;  /* 0x00000003000075a7 */ /* 0x0022a400080011ff */
[----:B--2---:R-:W-:Y:S05]  /*8b60*/  @!P0 NANOSLEEP.SYNCS 0x989680 ;  /* 0x009896800000895d */ /* 0x004fea0003900000 */
[----:B------:R-:W2:Y:S02]  /*8b70*/  @!P0 SYNCS.PHASECHK.TRANS64 P0, [R0+URZ], R3 ;  /* 0x00000003000085a7 */ /* 0x000ea400080010ff */
[----:B--2---:R-:W-:Y:S05]  /*8b80*/  @!P0 BRA `(.L_x_152) ;  /* 0xfffffffc00f08947 */ /* 0x004fea000383ffff */
[----:B------:R-:W-:Y:S05]  /*8b90*/  BRA `(.L_x_153) ;  /* 0xffffffb000c87947 */ /* 0x000fea000383ffff */
.L_x_65:
[----:B------:R-:W-:-:S07]  /*8ba0*/  MOV R0, UR4 ;  /* 0x0000000400007c02 */ /* 0x000fce0008000f00 */
.L_x_154:
[----:B-1----:R1:W2:Y:S02]  /*8bb0*/  SYNCS.PHASECHK.TRANS64.TRYWAIT P0, [R0+URZ], R3 ;  /* 0x00000003000075a7 */ /* 0x0022a400080011ff */
[----:B--2---:R-:W-:Y:S05]  /*8bc0*/  @!P0 NANOSLEEP.SYNCS 0x989680 ;  /* 0x009896800000895d */ /* 0x004fea0003900000 */
[----:B------:R-:W2:Y:S02]  /*8bd0*/  @!P0 SYNCS.PHASECHK.TRANS64 P0, [R0+URZ], R3 ;  /* 0x00000003000085a7 */ /* 0x000ea400080010ff */
[----:B--2---:R-:W-:Y:S05]  /*8be0*/  @!P0 BRA `(.L_x_154) ;  /* 0xfffffffc00f08947 */ /* 0x004fea000383ffff */
[----:B------:R-:W-:Y:S05]  /*8bf0*/  BRA `(.L_x_155) ;  /* 0xffffffb000d47947 */ /* 0x000fea000383ffff */
.L_x_70:
[----:B---3--:R3:W1:Y:S02]  /*8c00*/  SYNCS.PHASECHK.TRANS64.TRYWAIT P0, [R0+URZ+0x70], R3 ;  /* 0x00007003000075a7 */ /* 0x00866400080011ff */
[----:B-1----:R-:W-:Y:S05]  /*8c10*/  @!P0 NANOSLEEP.SYNCS 0x989680 ;  /* 0x009896800000895d */ /* 0x002fea0003900000 */
[----:B------:R-:W1:Y:S02]  /*8c20*/  @!P0 SYNCS.PHASECHK.TRANS64 P0, [R0+URZ+0x70], R3 ;  /* 0x00007003000085a7 */ /* 0x000e6400080010ff */
[----:B-1----:R-:W-:Y:S05]  /*8c30*/  @!P0 BRA `(.L_x_70) ;  /* 0xfffffffc00f08947 */ /* 0x002fea000383ffff */
[----:B------:R-:W-:Y:S05]  /*8c40*/  BRA `(.L_x_156) ;  /* 0xffffffb400e47947 */ /* 0x000fea000383ffff */
.L_x_73:
[----:B------:R-:W-:Y:S07]  /*8c50*/  MOV R0, UR4 ;  /* 0x0000000400007c02 */ /* 0x000fee0008000f00 */
.L_x_157:
[----:B-1----:R1:W3:Y:S02]  /*8c60*/  SYNCS.PHASECHK.TRANS64.TRYWAIT P0, [R0+URZ+0x68], R3 ;  /* 0x00006803000075a7 */ /* 0x0022e400080011ff */
[----:B---3--:R-:W-:Y:S05]  /*8c70*/  @!P0 NANOSLEEP.SYNCS 0x989680 ;  /* 0x009896800000895d */ /* 0x008fea0003900000 */
[----:B------:R-:W3:Y:S02]  /*8c80*/  @!P0 SYNCS.PHASECHK.TRANS64 P0, [R0+URZ+0x68], R3 ;  /* 0x00006803000085a7 */ /* 0x000ee400080010ff */
[----:B---3--:R-:W-:Y:S05]  /*8c90*/  @!P0 BRA `(.L_x_157) ;  /* 0xfffffffc00f08947 */ /* 0x008fea000383ffff */
[----:B------:R-:W-:Y:S05]  /*8ca0*/  BRA `(.L_x_72) ;  /* 0xffffffb800c47947 */ /* 0x000fea000383ffff */
.L_x_76:
[----:B------:R-:W-:Y:S07]  /*8cb0*/  MOV R3, UR4 ;  /* 0x0000000400037c02 */ /* 0x000fee0008000f00 */
.L_x_158:
[----:B-1----:R1:W2:Y:S02]  /*8cc0*/  SYNCS.PHASECHK.TRANS64.TRYWAIT P0, [R3+URZ+0x40], R12 ;  /* 0x0000400c030075a7 */ /* 0x0022a400080011ff */
[----:B--2---:R-:W-:Y:S05]  /*8cd0*/  @!P0 NANOSLEEP.SYNCS 0x989680 ;  /* 0x009896800000895d */ /* 0x004fea0003900000 */
[----:B------:R-:W2:Y:S02]  /*8ce0*/  @!P0 SYNCS.PHASECHK.TRANS64 P0, [R3+URZ+0x40], R12 ;  /* 0x0000400c030085a7 */ /* 0x000ea400080010ff */
[----:B--2---:R-:W-:Y:S05]  /*8cf0*/  @!P0 BRA `(.L_x_158) ;  /* 0xfffffffc00f08947 */ /* 0x004fea000383ffff */
[----:B------:R-:W-:Y:S05]  /*8d00*/  BRA `(.L_x_159) ;  /* 0xffffffbc003c7947 */ /* 0x000fea000383ffff */
.L_x_77:
[----:B-1----:R-:W-:Y:S07]  /*8d10*/  MOV R3, UR4 ;  /* 0x0000000400037c02 */ /* 0x002fee0008000f00 */
.L_x_160:
[----:B-1----:R1:W2:Y:S02]  /*8d20*/  SYNCS.PHASECHK.TRANS64.TRYWAIT P0, [R3+URZ+0x48], R12 ;  /* 0x0000480c030075a7 */ /* 0x0022a400080011ff */
[----:B--2---:R-:W-:Y:S05]  /*8d30*/  @!P0 NANOSLEEP.SYNCS 0x989680 ;  /* 0x009896800000895d */ /* 0x004fea0003900000 */
[----:B------:R-:W2:Y:S02]  /*8d40*/  @!P0 SYNCS.PHASECHK.TRANS64 P0, [R3+URZ+0x48], R12 ;  /* 0x0000480c030085a7 */ /* 0x000ea400080010ff */
[----:B--2---:R-:W-:Y:S05]  /*8d50*/  @!P0 BRA `(.L_x_160) ;  /* 0xfffffffc00f08947 */ /* 0x004fea000383ffff */
[----:B------:R-:W-:Y:S05]  /*8d60*/  BRA `(.L_x_161) ;  /* 0xffffffbc007c7947 */ /* 0x000fea000383ffff */
.L_x_78:
[----:B-1----:R-:W-:Y:S07]  /*8d70*/  MOV R3, UR4 ;  /* 0x0000000400037c02 */ /* 0x002fee0008000f00 */
.L_x_162:
[----:B-1----:R1:W2:Y:S02]  /*8d80*/  SYNCS.PHASECHK.TRANS64.TRYWAIT P0, [R3+URZ+0x50], R12 ;  /* 0x0000500c030075a7 */ /* 0x0022a400080011ff */
[----:B--2---:R-:W-:Y:S05]  /*8d90*/  @!P0 NANOSLEEP.SYNCS 0x989680 ;  /* 0x009896800000895d */ /* 0x004fea0003900000 */
[----:B------:R-:W2:Y:S02]  /*8da0*/  @!P0 SYNCS.PHASECHK.TRANS64 P0, [R3+URZ+0x50], R12 ;  /* 0x0000500c030085a7 */ /* 0x000ea400080010ff */
[----:B--2---:R-:W-:Y:S05]  /*8db0*/  @!P0 BRA `(.L_x_162) ;  /* 0xfffffffc00f08947 */ /* 0x004fea000383ffff */
[----:B------:R-:W-:Y:S05]  /*8dc0*/  BRA `(.L_x_163) ;  /* 0xffffffbc00c47947 */ /* 0x000fea000383ffff */
.L_x_79:
[----:B------:R-:W-:Y:S07]  /*8dd0*/  MOV R3, UR4 ;  /* 0x0000000400037c02 */ /* 0x000fee0008000f00 */
.L_x_164:
[----:B-1----:R1:W2:Y:S02]  /*8de0*/  SYNCS.PHASECHK.TRANS64.TRYWAIT P0, [R3+URZ+0x58], R12 ;  /* 0x0000580c030075a7 */ /* 0x0022a400080011ff */
[----:B--2---:R-:W-:Y:S05]  /*8df0*/  @!P0 NANOSLEEP.SYNCS 0x989680 ;  /* 0x009896800000895d */ /* 0x004fea0003900000 */
[----:B------:R-:W2:Y:S02]  /*8e00*/  @!P0 SYNCS.PHASECHK.TRANS64 P0, [R3+URZ+0x58], R12 ;  /* 0x0000580c030085a7 */ /* 0x000ea400080010ff */
[----:B--2---:R-:W-:Y:S05]  /*8e10*/  @!P0 BRA `(.L_x_164) ;  /* 0xfffffffc00f08947 */ /* 0x004fea000383ffff */
[----:B------:R-:W-:Y:S05]  /*8e20*/  BRA `(.L_x_165) ;  /* 0xffffffc0004c7947 */ /* 0x000fea000383ffff */
.L_x_81:
[----:B------:R-:W-:-:S07]  /*8e30*/  MOV R0, UR4 ;  /* 0x0000000400007c02 */ /* 0x000fce0008000f00 */
.L_x_166:
[----:B-1----:R1:W2:Y:S02]  /*8e40*/  SYNCS.PHASECHK.TRANS64.TRYWAIT P0, [R0+URZ+0x40], R3 ;  /* 0x00004003000075a7 */ /* 0x0022a400080011ff */
[----:B--2---:R-:W-:Y:S05]  /*8e50*/  @!P0 NANOSLEEP.SYNCS 0x989680 ;  /* 0x009896800000895d */ /* 0x004fea0003900000 */
[----:B------:R-:W2:Y:S02]  /*8e60*/  @!P0 SYNCS.PHASECHK.TRANS64 P0, [R0+URZ+0x40], R3 ;  /* 0x00004003000085a7 */ /* 0x000ea400080010ff */
[----:B--2---:R-:W-:Y:S05]  /*8e70*/  @!P0 BRA `(.L_x_166) ;  /* 0xfffffffc00f08947 */ /* 0x004fea000383ffff */
[----:B------:R-:W-:Y:S05]  /*8e80*/  BRA `(.L_x_167) ;  /* 0xffffffc000bc7947 */ /* 0x000fea000383ffff */
.L_x_82:
[----:B-1----:R-:W-:-:S07]  /*8e90*/  MOV R0, UR4 ;  /* 0x0000000400007c02 */ /* 0x002fce0008000f00 */
.L_x_168:
[----:B-1----:R1:W2:Y:S02]  /*8ea0*/  SYNCS.PHASECHK.TRANS64.TRYWAIT P0, [R0+URZ+0x48], R3 ;  /* 0x00004803000075a7 */ /* 0x0022a400080011ff */
[----:B--2---:R-:W-:Y:S05]  /*8eb0*/  @!P0 NANOSLEEP.SYNCS 0x989680 ;  /* 0x009896800000895d */ /* 0x004fea0003900000 */
[----:B------:R-:W2:Y:S02]  /*8ec0*/  @!P0 SYNCS.PHASECHK.TRANS64 P0, [R0+URZ+0x48], R3 ;  /* 0x00004803000085a7 */ /* 0x000ea400080010ff */
[----:B--2---:R-:W-:Y:S05]  /*8ed0*/  @!P0 BRA `(.L_x_168) ;  /* 0xfffffffc00f08947 */ /* 0x004fea000383ffff */
[----:B------:R-:W-:Y:S05]  /*8ee0*/  BRA `(.L_x_169) ;  /* 0xffffffc000ac7947 */ /* 0x000fea000383ffff */
.L_x_83:
[----:B-1----:R-:W-:-:S07]  /*8ef0*/  MOV R0, UR4 ;  /* 0x0000000400007c02 */ /* 0x002fce0008000f00 */
.L_x_170:
[----:B-1----:R1:W2:Y:S02]  /*8f00*/  SYNCS.PHASECHK.TRANS64.TRYWAIT P0, [R0+URZ+0x50], R3 ;  /* 0x00005003000075a7 */ /* 0x0022a400080011ff */
[----:B--2---:R-:W-:Y:S05]  /*8f10*/  @!P0 NANOSLEEP.SYNCS 0x989680 ;  /* 0x009896800000895d */ /* 0x004fea0003900000 */
[----:B------:R-:W2:Y:S02]  /*8f20*/  @!P0 SYNCS.PHASECHK.TRANS64 P0, [R0+URZ+0x50], R3 ;  /* 0x00005003000085a7 */ /* 0x000ea400080010ff */
[----:B--2---:R-:W-:Y:S05]  /*8f30*/  @!P0 BRA `(.L_x_170) ;  /* 0xfffffffc00f08947 */ /* 0x004fea000383ffff */
[----:B------:R-:W-:Y:S05]  /*8f40*/  BRA `(.L_x_171) ;  /* 0xffffffc0009c7947 */ /* 0x000fea000383ffff */
.L_x_85:
[----:B--2---:R2:W4:Y:S02]  /*8f50*/  SYNCS.PHASECHK.TRANS64.TRYWAIT P0, [R0+URZ+0x70], R3 ;  /* 0x00007003000075a7 */ /* 0x00452400080011ff */
[----:B----4-:R-:W-:Y:S05]  /*8f60*/  @!P0 NANOSLEEP.SYNCS 0x989680 ;  /* 0x009896800000895d */ /* 0x010fea0003900000 */
[----:B------:R-:W4:Y:S02]  /*8f70*/  @!P0 SYNCS.PHASECHK.TRANS64 P0, [R0+URZ+0x70], R3 ;  /* 0x00007003000085a7 */ /* 0x000f2400080010ff */
[----:B----4-:R-:W-:Y:S05]  /*8f80*/  @!P0 BRA `(.L_x_85) ;  /* 0xfffffffc00f08947 */ /* 0x010fea000383ffff */
[----:B------:R-:W-:Y:S05]  /*8f90*/  BRA `(.L_x_172) ;  /* 0xffffffc400707947 */ /* 0x000fea000383ffff */
.L_x_96:
[----:B-1----:R-:W-:Y:S04]  /*8fa0*/  MOV R2, UR36 ;  /* 0x0000002400027c02 */ /* 0x002fe80008000f00 */
[----:B------:R1:W3:Y:S03]  /*8fb0*/  SYNCS.PHASECHK.TRANS64.TRYWAIT P1, [R2+URZ+0x20], R3 ;  /* 0x00002003020075a7 */ /* 0x0002e600080211ff */
[----:B---3--:R-:W-:Y:S05]  /*8fc0*/  @!P1 NANOSLEEP.SYNCS 0x989680 ;  /* 0x009896800000995d */ /* 0x008fea0003900000 */
[----:B------:R-:W3:Y:S02]  /*8fd0*/  @!P1 SYNCS.PHASECHK.TRANS64 P1, [R2+URZ+0x20], R3 ;  /* 0x00002003020095a7 */ /* 0x000ee400080210ff */
[----:B---3--:R-:W-:Y:S05]  /*8fe0*/  @!P1 BRA `(.L_x_96) ;  /* 0xfffffffc00ec9947 */ /* 0x008fea000383ffff */
[----:B------:R-:W-:Y:S05]  /*8ff0*/  BRA `(.L_x_95) ;  /* 0xffffffd0007c7947 */ /* 0x000fea000383ffff */
.L_x_98:
[----:B-1----:R1:W4:Y:S02]  /*9000*/  SYNCS.PHASECHK.TRANS64.TRYWAIT P0, [R79+URZ+0x90], R0 ;  /* 0x000090004f0075a7 */ /* 0x00232400080011ff */
[----:B----4-:R-:W-:Y:S05]  /*9010*/  @!P0 NANOSLEEP.SYNCS 0x989680 ;  /* 0x009896800000895d */ /* 0x010fea0003900000 */
[----:B------:R-:W4:Y:S02]  /*9020*/  @!P0 SYNCS.PHASECHK.TRANS64 P0, [R79+URZ+0x90], R0 ;  /* 0x000090004f0085a7 */ /* 0x000f2400080010ff */
[----:B----4-:R-:W-:Y:S05]  /*9030*/  @!P0 BRA `(.L_x_98) ;  /* 0xfffffffc00f08947 */ /* 0x010fea000383ffff */
[----:B------:R-:W-:Y:S05]  /*9040*/  BRA `(.L_x_97) ;  /* 0xffffffd000a07947 */ /* 0x000fea000383ffff */
.L_x_107:
[----:B--2---:R2:W4:Y:S02]  /*9050*/  SYNCS.PHASECHK.TRANS64.TRYWAIT P0, [R3+URZ+0x20], R0 ;  /* 0x00002000030075a7 */ /* 0x00452400080011ff */
[----:B----4-:R-:W-:Y:S05]  /*9060*/  @!P0 NANOSLEEP.SYNCS 0x989680 ;  /* 0x009896800000895d */ /* 0x010fea0003900000 */
[----:B------:R-:W4:Y:S02]  /*9070*/  @!P0 SYNCS.PHASECHK.TRANS64 P0, [R3+URZ+0x20], R0 ;  /* 0x00002000030085a7 */ /* 0x000f2400080010ff */
[----:B----4-:R-:W-:Y:S05]  /*9080*/  @!P0 BRA `(.L_x_107) ;  /* 0xfffffffc00f08947 */ /* 0x010fea000383ffff */
[----:B------:R-:W-:Y:S05]  /*9090*/  BRA `(.L_x_106) ;  /* 0xffffffd8008c7947 */ /* 0x000fea000383ffff */
.L_x_115:
[----:B--2---:R2:W4:Y:S02]  /*90a0*/  SYNCS.PHASECHK.TRANS64.TRYWAIT P0, [R83+URZ+0x20], R4 ;  /* 0x00002004530075a7 */ /* 0x00452400080011ff */
[----:B----4-:R-:W-:Y:S05]  /*90b0*/  @!P0 NANOSLEEP.SYNCS 0x989680 ;  /* 0x009896800000895d */ /* 0x010fea0003900000 */
[----:B------:R-:W4:Y:S02]  /*90c0*/  @!P0 SYNCS.PHASECHK.TRANS64 P0, [R83+URZ+0x20], R4 ;  /* 0x00002004530085a7 */ /* 0x000f2400080010ff */
[----:B----4-:R-:W-:Y:S05]  /*90d0*/  @!P0 BRA `(.L_x_115) ;  /* 0xfffffffc00f08947 */ /* 0x010fea000383ffff */
[----:B------:R-:W-:Y:S05]  /*90e0*/  BRA `(.L_x_114) ;  /* 0xffffffe000987947 */ /* 0x000fea000383ffff */
.L_x_123:
[----:B--2---:R2:W4:Y:S02]  /*90f0*/  SYNCS.PHASECHK.TRANS64.TRYWAIT P0, [R88+URZ+0x20], R3 ;  /* 0x00002003580075a7 */ /* 0x00452400080011ff */
[----:B----4-:R-:W-:Y:S05]  /*9100*/  @!P0 NANOSLEEP.SYNCS 0x989680 ;  /* 0x009896800000895d */ /* 0x010fea0003900000 */
[----:B------:R-:W4:Y:S02]  /*9110*/  @!P0 SYNCS.PHASECHK.TRANS64 P0, [R88+URZ+0x20], R3 ;  /* 0x00002003580085a7 */ /* 0x000f2400080010ff */
[----:B----4-:R-:W-:Y:S05]  /*9120*/  @!P0 BRA `(.L_x_123) ;  /* 0xfffffffc00f08947 */ /* 0x010fea000383ffff */
[----:B------:R-:W-:Y:S05]  /*9130*/  BRA `(.L_x_122) ;  /* 0xffffffe800a47947 */ /* 0x000fea000383ffff */
        .weak           $__internal_0_$__cuda_sm10x_tcgen05_guardrail_trap_col_being_dealloced_not_returned_by_alloc
        .type           $__internal_0_$__cuda_sm10x_tcgen05_guardrail_trap_col_being_dealloced_not_returned_by_alloc,@function
        .size           $__internal_0_$__cuda_sm10x_tcgen05_guardrail_trap_col_being_dealloced_not_returned_by_alloc,($__internal_1_$__cuda_sm10x_tcgen05_guardrail_trap_phase_invalid_during_alloc - $__internal_0_$__cuda_sm10x_tcgen05_guardrail_trap_col_being_dealloced_not_returned_by_alloc)
$__internal_0_$__cuda_sm10x_tcgen05_guardrail_trap_col_being_dealloced_not_returned_by_alloc:
[----:B------:R-:W-:Y:S05]  /*9140*/  BPT.TRAP 0x1 ;  /* 0x000000040000795c */ /* 0x000fea0000300000 */
[----:B------:R-:W-:-:S04]  /*9150*/  HFMA2 R3, -RZ, RZ, 0, 0 ;  /* 0x00000000ff037431 */ /* 0x000fc800000001ff */
[----:B------:R-:W-:Y:S05]  /*9160*/  RET.REL.NODEC R2 `(_ZN7cutlass13device_kernelINS_4gemm6kernel13GemmUniversalIN4cute5tupleIJiiiiEEENS1_10collective13CollectiveMmaINS1_35MainloopSm100TmaUmmaWarpSpecializedILi2ELi2ELi4ENS5_IJNS4_1CILi1EEESB_SB_EEEEENS5_IJNSA_ILi64EEENSA_ILi128EEENSA_ILi256EEEEEENS_6half_tENS5_IJlSB_lEEESI_SJ_NS4_8TiledMMAINS4_8MMA_AtomIJNS4_20SM100_MMA_F16BF16_SSISI_SI_fLi64ELi128ELNS4_4UMMA5MajorE0ELSO_0ELNSN_7ScaleInE0ELSP_0EEEEEENS4_6LayoutISC_NS5_IJNSA_ILi0EEEST_ST_EEEEENS5_IJNS4_10UnderscoreESW_SW_EEEEENS4_13SM90_TMA_LOADENS4_14ComposedLayoutINS4_7SwizzleILi3ELi4ELi3EEENS4_18smem_ptr_flag_bitsILi16EEENSS_INS5_IJNSA_ILi8EEESE_EEENS5_IJSE_SB_EEEEEEEvNS4_8identityESZ_S19_vS1A_EENS_8epilogue10collective18CollectiveEpilogueINS1C_23Sm100TmaWarpSpecializedILi4ELi2ELi16ELb1ELb0EEEJSH_NS5_IJNSS_ISE_SB_EENSS_INSA_ILi32EEESB_EEEEESI_SJ_SI_SJ_NS1C_6fusion15FusionCallbacksIS1G_NS1L_17LinearCombinationISI_fSI_fLNS_15FloatRoundStyleE2EEESH_S1K_JEEENS4_5SM1004TMEM4LOAD26SM100_TMEM_LOAD_16dp256b4xESZ_NS10_INS11_ILi2ELi4ELi3EEES14_NSS_INS5_IJS15_S1I_EEENS5_IJS1I_SB_EEEEEEENS4_17SM75_U32x4_LDSM_NENS4_14SM90_TMA_STOREES1Z_NS4_17SM90_U32x4_STSM_NENS4_39AutoVectorizingCopyWithAssumedAlignmentILi128EEEEEEvvEEEEvNT_6ParamsE) ;  /* 0xffffff6c02a47950 */ /* 0x000fea0003c3ffff */
        .weak           $__internal_1_$__cuda_sm10x_tcgen05_guardrail_trap_phase_invalid_during_alloc
        .type           $__internal_1_$__cuda_sm10x_tcgen05_guardrail_trap_phase_invalid_during_alloc,@function
        .size           $__internal_1_$__cuda_sm10x_tcgen05_guardrail_trap_phase_invalid_during_alloc,($__internal_2_$__cuda_sm10x_tcgen05_guardrail_trap_unallocated_columns_being_dealloced - $__internal_1_$__cuda_sm10x_tcgen05_guardrail_trap_phase_invalid_during_alloc)
$__internal_1_$__cuda_sm10x_tcgen05_guardrail_trap_phase_invalid_during_alloc:
[----:B------:R-:W-:Y:S05]  /*9170*/  BPT.TRAP 0x1 ;  /* 0x000000040000795c */ /* 0x000fea0000300000 */
[----:B------:R-:W-:-:S04]  /*9180*/  MOV R3, 0x0 ;  /* 0x0000000000037802 */ /* 0x000fc80000000f00 */
[----:B------:R-:W-:Y:S05]  /*9190*/  RET.REL.NODEC R2 `(_ZN7cutlass13device_kernelINS_4gemm6kernel13GemmUniversalIN4cute5tupleIJiiiiEEENS1_10collective13CollectiveMmaINS1_35MainloopSm100TmaUmmaWarpSpecializedILi2ELi2ELi4ENS5_IJNS4_1CILi1EEESB_SB_EEEEENS5_IJNSA_ILi64EEENSA_ILi128EEENSA_ILi256EEEEEENS_6half_tENS5_IJlSB_lEEESI_SJ_NS4_8TiledMMAINS4_8MMA_AtomIJNS4_20SM100_MMA_F16BF16_SSISI_SI_fLi64ELi128ELNS4_4UMMA5MajorE0ELSO_0ELNSN_7ScaleInE0ELSP_0EEEEEENS4_6LayoutISC_NS5_IJNSA_ILi0EEEST_ST_EEEEENS5_IJNS4_10UnderscoreESW_SW_EEEEENS4_13SM90_TMA_LOADENS4_14ComposedLayoutINS4_7SwizzleILi3ELi4ELi3EEENS4_18smem_ptr_flag_bitsILi16EEENSS_INS5_IJNSA_ILi8EEESE_EEENS5_IJSE_SB_EEEEEEEvNS4_8identityESZ_S19_vS1A_EENS_8epilogue10collective18CollectiveEpilogueINS1C_23Sm100TmaWarpSpecializedILi4ELi2ELi16ELb1ELb0EEEJSH_NS5_IJNSS_ISE_SB_EENSS_INSA_ILi32EEESB_EEEEESI_SJ_SI_SJ_NS1C_6fusion15FusionCallbacksIS1G_NS1L_17LinearCombinationISI_fSI_fLNS_15FloatRoundStyleE2EEESH_S1K_JEEENS4_5SM1004TMEM4LOAD26SM100_TMEM_LOAD_16dp256b4xESZ_NS10_INS11_ILi2ELi4ELi3EEES14_NSS_INS5_IJS15_S1I_EEENS5_IJS1I_SB_EEEEEEENS4_17SM75_U32x4_LDSM_NENS4_14SM90_TMA_STOREES1Z_NS4_17SM90_U32x4_STSM_NENS4_39AutoVectorizingCopyWithAssumedAlignmentILi128EEEEEEvvEEEEvNT_6ParamsE) ;  /* 0xffffff6c02987950 */ /* 0x000fea0003c3ffff */
        .weak           $__internal_2_$__cuda_sm10x_tcgen05_guardrail_trap_unallocated_columns_being_dealloced
        .type           $__internal_2_$__cuda_sm10x_tcgen05_guardrail_trap_unallocated_columns_being_dealloced,@function
        .size           $__internal_2_$__cuda_sm10x_tcgen05_guardrail_trap_unallocated_columns_being_dealloced,(.L_x_174 - $__internal_2_$__cuda_sm10x_tcgen05_guardrail_trap_unallocated_columns_being_dealloced)
$__internal_2_$__cuda_sm10x_tcgen05_guardrail_trap_unallocated_columns_being_dealloced:
[----:B------:R-:W-:Y:S05]  /*91a0*/  BPT.TRAP 0x1 ;  /* 0x000000040000795c */ /* 0x000fea0000300000 */
[----:B------:R-:W-:-:S04]  /*91b0*/  HFMA2 R3, -RZ, RZ, 0, 0 ;  /* 0x00000000ff037431 */ /* 0x000fc800000001ff */
[----:B------:R-:W-:Y:S05]  /*91c0*/  RET.REL.NODEC R2 `(_ZN7cutlass13device_kernelINS_4gemm6kernel13GemmUniversalIN4cute5tupleIJiiiiEEENS1_10collective13CollectiveMmaINS1_35MainloopSm100TmaUmmaWarpSpecializedILi2ELi2ELi4ENS5_IJNS4_1CILi1EEESB_SB_EEEEENS5_IJNSA_ILi64EEENSA_ILi128EEENSA_ILi256EEEEEENS_6half_tENS5_IJlSB_lEEESI_SJ_NS4_8TiledMMAINS4_8MMA_AtomIJNS4_20SM100_MMA_F16BF16_SSISI_SI_fLi64ELi128ELNS4_4UMMA5MajorE0ELSO_0ELNSN_7ScaleInE0ELSP_0EEEEEENS4_6LayoutISC_NS5_IJNSA_ILi0EEEST_ST_EEEEENS5_IJNS4_10UnderscoreESW_SW_EEEEENS4_13SM90_TMA_LOADENS4_14ComposedLayoutINS4_7SwizzleILi3ELi4ELi3EEENS4_18smem_ptr_flag_bitsILi16EEENSS_INS5_IJNSA_ILi8EEESE_EEENS5_IJSE_SB_EEEEEEEvNS4_8identityESZ_S19_vS1A_EENS_8epilogue10collective18CollectiveEpilogueINS1C_23Sm100TmaWarpSpecializedILi4ELi2ELi16ELb1ELb0EEEJSH_NS5_IJNSS_ISE_SB_EENSS_INSA_ILi32EEESB_EEEEESI_SJ_SI_SJ_NS1C_6fusion15FusionCallbacksIS1G_NS1L_17LinearCombinationISI_fSI_fLNS_15FloatRoundStyleE2EEESH_S1K_JEEENS4_5SM1004TMEM4LOAD26SM100_TMEM_LOAD_16dp256b4xESZ_NS10_INS11_ILi2ELi4ELi3EEES14_NSS_INS5_IJS15_S1I_EEENS5_IJS1I_SB_EEEEEEENS4_17SM75_U32x4_LDSM_NENS4_14SM90_TMA_STOREES1Z_NS4_17SM90_U32x4_STSM_NENS4_39AutoVectorizingCopyWithAssumedAlignmentILi128EEEEEEvvEEEEvNT_6ParamsE) ;  /* 0xffffff6c028c7950 */ /* 0x000fea0003c3ffff */
.L_x_173:
[----:B------:R-:W-:-:S00]  /*91d0*/  BRA `(.L_x_173) ;  /* 0xfffffffc00fc7947 */ /* 0x000fc0000383ffff */
[----:B------:R-:W-:-:S00]  /*91e0*/  NOP ;  /* 0x0000000000007918 */ /* 0x000fc00000000000 */
        /* <DEDUP_REMOVED lines=9> */
.L_x_174:


//--------------------- .nv.global.init           --------------------------
	.section	.nv.global.init,"aw",@progbits
.nv.global.init:
	.type		$str$27,@object
	.size		$str$27,($str$28 - $str$27)
$str$27:
        /*0000*/ 	.byte	0x28, 0x61, 0x64, 0x64, 0x72, 0x65, 0x73, 0x73, 0x20, 0x26, 0x20, 0x6d, 0x61, 0x73, 0x6b, 0x29
        /*0010*/ 	.byte	0x20, 0x3d, 0x3d, 0x20, 0x30, 0x00
	.type		$str$28,@object
	.size		$str$28,($str$26 - $str$28)
$str$28:
        /*0016*/ 	.byte	0x2f, 0x74, 0x6d, 0x70, 0x2f, 0x63, 0x75, 0x74, 0x6c, 0x61, 0x73, 0x73, 0x5f, 0x73, 0x77, 0x65
        /*0026*/ 	.byte	0x65, 0x70, 0x5f, 0x73, 0x72, 0x63, 0x2f, 0x69, 0x6e, 0x63, 0x6c, 0x75, 0x64, 0x65, 0x2f, 0x63
        /*0036*/ 	.byte	0x75, 0x74, 0x65, 0x2f, 0x70, 0x6f, 0x69, 0x6e, 0x74, 0x65, 0x72, 0x5f, 0x66, 0x6c, 0x61, 0x67
        /*0046*/ 	.byte	0x67, 0x65, 0x64, 0x2e, 0x68, 0x70, 0x70, 0x00
	.type		$str$26,@object
	.size		$str$26,($str$25 - $str$26)
$str$26:
        /*004e*/ 	.byte	0x2f, 0x74, 0x6d, 0x70, 0x2f, 0x63, 0x75, 0x74, 0x6c, 0x61, 0x73, 0x73, 0x5f, 0x73, 0x77, 0x65
        /*005e*/ 	.byte	0x65, 0x70, 0x5f, 0x73, 0x72, 0x63, 0x2f, 0x69, 0x6e, 0x63, 0x6c, 0x75, 0x64, 0x65, 0x2f, 0x63
        /*006e*/ 	.byte	0x75, 0x74, 0x65, 0x2f, 0x61, 0x74, 0x6f, 0x6d, 0x2f, 0x63, 0x6f, 0x70, 0x79, 0x5f, 0x74, 0x72
        /*007e*/ 	.byte	0x61, 0x69, 0x74, 0x73, 0x5f, 0x73, 0x6d, 0x31, 0x30, 0x30, 0x2e, 0x68, 0x70, 0x70, 0x00
	.type		$str$25,@object
	.size		$str$25,(__unnamed_1 - $str$25)
$str$25:
        /*008d*/ 	.byte	0x28, 0x28, 0x75, 0x69, 0x6e, 0x74, 0x33, 0x32, 0x5f, 0x74, 0x28, 0x74, 0x68, 0x72, 0x65, 0x61
        /*009d*/ 	.byte	0x64, 0x49, 0x64, 0x78, 0x2e, 0x78, 0x29, 0x20, 0x2f, 0x20, 0x33, 0x32, 0x29, 0x20, 0x25, 0x20
        /*00ad*/ 	.byte	0x34, 0x29, 0x20, 0x3d, 0x3d, 0x20, 0x28, 0x28, 0x28, 0x74, 0x6d, 0x65, 0x6d, 0x5f, 0x61, 0x64
        /*00bd*/ 	.byte	0x64, 0x72, 0x20, 0x3e, 0x3e, 0x20, 0x31, 0x36, 0x29, 0x20, 0x2f, 0x20, 0x33, 0x32, 0x29, 0x20
        /*00cd*/ 	.byte	0x25, 0x20, 0x34, 0x29, 0x00
	.type		__unnamed_1,@object
	.size		__unnamed_1,(__unnamed_2 - __unnamed_1)
__unnamed_1:
        /*00d2*/ 	.byte	0x61, 0x75, 0x74, 0x6f, 0x20, 0x63, 0x75, 0x74, 0x65, 0x3a, 0x3a, 0x61, 0x73, 0x5f, 0x70, 0x6f
        /* <DEDUP_REMOVED lines=24> */
        /*0262*/ 	.byte	0x3e, 0x3e, 0x3e, 0x5d, 0x00
	.type		__unnamed_2,@object
	.size		__unnamed_2,(.L_2 - __unnamed_2)
__unnamed_2:
        /* <DEDUP_REMOVED lines=46> */
.L_2:


//--------------------- .nv.shared._ZN7cutlass13device_kernelINS_4gemm6kernel13GemmUniversalIN4cute5tupleIJiiiiEEENS1_10collective13CollectiveMmaINS1_35MainloopSm100TmaUmmaWarpSpecializedILi2ELi2ELi4ENS5_IJNS4_1CILi1EEESB_SB_EEEEENS5_IJNSA_ILi64EEENSA_ILi128EEENSA_ILi256EEEEEENS_6half_tENS5_IJlSB_lEEESI_SJ_NS4_8TiledMMAINS4_8MMA_AtomIJNS4_20SM100_MMA_F16BF16_SSISI_SI_fLi64ELi128ELNS4_4UMMA5MajorE0ELSO_0ELNSN_7ScaleInE0ELSP_0EEEEEENS4_6LayoutISC_NS5_IJNSA_ILi0EEEST_ST_EEEEENS5_IJNS4_10UnderscoreESW_SW_EEEEENS4_13SM90_TMA_LOADENS4_14ComposedLayoutINS4_7SwizzleILi3ELi4ELi3EEENS4_18smem_ptr_flag_bitsILi16EEENSS_INS5_IJNSA_ILi8EEESE_EEENS5_IJSE_SB_EEEEEEEvNS4_8identityESZ_S19_vS1A_EENS_8epilogue10collective18CollectiveEpilogueINS1C_23Sm100TmaWarpSpecializedILi4ELi2ELi16ELb1ELb0EEEJSH_NS5_IJNSS_ISE_SB_EENSS_INSA_ILi32EEESB_EEEEESI_SJ_SI_SJ_NS1C_6fusion15FusionCallbacksIS1G_NS1L_17LinearCombinationISI_fSI_fLNS_15FloatRoundStyleE2EEESH_S1K_JEEENS4_5SM1004TMEM4LOAD26SM100_TMEM_LOAD_16dp256b4xESZ_NS10_INS11_ILi2ELi4ELi3EEES14_NSS_INS5_IJS15_S1I_EEENS5_IJS1I_SB_EEEEEEENS4_17SM75_U32x4_LDSM_NENS4_14SM90_TMA_STOREES1Z_NS4_17SM90_U32x4_STSM_NENS4_39AutoVectorizingCopyWithAssumedAlignmentILi128EEEEEEvvEEEEvNT_6ParamsE --------------------------
	.section	.nv.shared._ZN7cutlass13device_kernelINS_4gemm6kernel13GemmUniversalIN4cute5tupleIJiiiiEEENS1_10collective13CollectiveMmaINS1_35MainloopSm100TmaUmmaWarpSpecializedILi2ELi2ELi4ENS5_IJNS4_1CILi1EEESB_SB_EEEEENS5_IJNSA_ILi64EEENSA_ILi128EEENSA_ILi256EEEEEENS_6half_tENS5_IJlSB_lEEESI_SJ_NS4_8TiledMMAINS4_8MMA_AtomIJNS4_20SM100_MMA_F16BF16_SSISI_SI_fLi64ELi128ELNS4_4UMMA5MajorE0ELSO_0ELNSN_7ScaleInE0ELSP_0EEEEEENS4_6LayoutISC_NS5_IJNSA_ILi0EEEST_ST_EEEEENS5_IJNS4_10UnderscoreESW_SW_EEEEENS4_13SM90_TMA_LOADENS4_14ComposedLayoutINS4_7SwizzleILi3ELi4ELi3EEENS4_18smem_ptr_flag_bitsILi16EEENSS_INS5_IJNSA_ILi8EEESE_EEENS5_IJSE_SB_EEEEEEEvNS4_8identityESZ_S19_vS1A_EENS_8epilogue10collective18CollectiveEpilogueINS1C_23Sm100TmaWarpSpecializedILi4ELi2ELi16ELb1ELb0EEEJSH_NS5_IJNSS_ISE_SB_EENSS_INSA_ILi32EEESB_EEEEESI_SJ_SI_SJ_NS1C_6fusion15FusionCallbacksIS1G_NS1L_17LinearCombinationISI_fSI_fLNS_15FloatRoundStyleE2EEESH_S1K_JEEENS4_5SM1004TMEM4LOAD26SM100_TMEM_LOAD_16dp256b4xESZ_NS10_INS11_ILi2ELi4ELi3EEES14_NSS_INS5_IJS15_S1I_EEENS5_IJS1I_SB_EEEEEEENS4_17SM75_U32x4_LDSM_NENS4_14SM90_TMA_STOREES1Z_NS4_17SM90_U32x4_STSM_NENS4_39AutoVectorizingCopyWithAssumedAlignmentILi128EEEEEEvvEEEEvNT_6ParamsE,"aw",@nobits
	.sectionflags	@""
	.align	16
	.zero		1024


//--------------------- .nv.shared.reserved.0     --------------------------
	.section	.nv.shared.reserved.0,"aw",@nobits
	.weak		__nv_reservedSMEM_offset_0_alias
	.size		__nv_reservedSMEM_offset_0_alias, 0, 64
	.other		__nv_reservedSMEM_offset_0_alias,@"STO_CUDA_RESERVED_SHARED STV_DEFAULT"
__nv_reservedSMEM_offset_0_alias:
	.zero		0
.nv.shared.reserved.0:
	.zero		64
	.weak		__nv_reservedSMEM_tcgen05_partition
	.type		__nv_reservedSMEM_tcgen05_partition,@object
	.size		__nv_reservedSMEM_tcgen05_partition,(.L_0 - __nv_reservedSMEM_tcgen05_partition)
__nv_reservedSMEM_tcgen05_partition:
	.zero		32
.L_0:


//--------------------- .nv.global                --------------------------
	.section	.nv.global,"aw",@nobits
.nv.global:
	.type		_ZN40_INTERNAL_b68970f5_4_k_cu_0cbd5a60_225694cute1_E,@object
	.size		_ZN40_INTERNAL_b68970f5_4_k_cu_0cbd5a60_225694cute1_E,(_ZN40_INTERNAL_b68970f5_4_k_cu_0cbd5a60_225694cuda3std3__45__cpo6cbeginE - _ZN40_INTERNAL_b68970f5_4_k_cu_0cbd5a60_225694cute1_E)
_ZN40_INTERNAL_b68970f5_4_k_cu_0cbd5a60_225694cute1_E:
	.zero		1
	.type		_ZN40_INTERNAL_b68970f5_4_k_cu_0cbd5a60_225694cuda3std3__45__cpo6cbeginE,@object
	.size		_ZN40_INTERNAL_b68970f5_4_k_cu_0cbd5a60_225694cuda3std3__45__cpo6cbeginE,(_ZN40_INTERNAL_b68970f5_4_k_cu_0cbd5a60_225694cuda3std3__48in_placeE - _ZN40_INTERNAL_b68970f5_4_k_cu_0cbd5a60_225694cuda3std3__45__cpo6cbeginE)
_ZN40_INTERNAL_b68970f5_4_k_cu_0cbd5a60_225694cuda3std3__45__cpo6cbeginE:
	.zero		1
	.type		_ZN40_INTERNAL_b68970f5_4_k_cu_0cbd5a60_225694cuda3std3__48in_placeE,@object
	.size		_ZN40_INTERNAL_b68970f5_4_k_cu_0cbd5a60_225694cuda3std3__48in_placeE,(_ZN40_INTERNAL_b68970f5_4_k_cu_0cbd5a60_225694cuda3std6ranges3__45__cpo9iter_moveE - _ZN40_INTERNAL_b68970f5_4_k_cu_0cbd5a60_225694cuda3std3__48in_placeE)
_ZN40_INTERNAL_b68970f5_4_k_cu_0cbd5a60_225694cuda3std3__48in_placeE:
	.zero		1
	.type		_ZN40_INTERNAL_b68970f5_4_k_cu_0cbd5a60_225694cuda3std6ranges3__45__cpo9iter_moveE,@object
	.size		_ZN40_INTERNAL_b68970f5_4_k_cu_0cbd5a60_225694cuda3std6ranges3__45__cpo9iter_moveE,(_ZN40_INTERNAL_b68970f5_4_k_cu_0cbd5a60_225694cuda3std3__45__cpo5beginE - _ZN40_INTERNAL_b68970f5_4_k_cu_0cbd5a60_225694cuda3std6ranges3__45__cpo9iter_moveE)
_ZN40_INTERNAL_b68970f5_4_k_cu_0cbd5a60_225694cuda3std6ranges3__45__cpo9iter_moveE:
	.zero		1
	.type		_ZN40_INTERNAL_b68970f5_4_k_cu_0cbd5a60_225694cuda3std3__45__cpo5beginE,@object
	.size		_ZN40_INTERNAL_b68970f5_4_k_cu_0cbd5a60_225694cuda3std3__45__cpo5beginE,(_ZN40_INTERNAL_b68970f5_4_k_cu_0cbd5a60_225694cuda3std3__442_GLOBAL__N__b68970f5_4_k_cu_0cbd5a60_225696ignoreE - _ZN40_INTERNAL_b68970f5_4_k_cu_0cbd5a60_225694cuda3std3__45__cpo5beginE)
_ZN40_INTERNAL_b68970f5_4_k_cu_0cbd5a60_225694cuda3std3__45__cpo5beginE:
	.zero		1
	.type		_ZN40_INTERNAL_b68970f5_4_k_cu_0cbd5a60_225694cuda3std3__442_GLOBAL__N__b68970f5_4_k_cu_0cbd5a60_225696ignoreE,@object
	.size		_ZN40_INTERNAL_b68970f5_4_k_cu_0cbd5a60_225694cuda3std3__442_GLOBAL__N__b68970f5_4_k_cu_0cbd5a60_225696ignoreE,(_ZN40_INTERNAL_b68970f5_4_k_cu_0cbd5a60_225694cute7productE - _ZN40_INTERNAL_b68970f5_4_k_cu_0cbd5a60_225694cuda3std3__442_GLOBAL__N__b68970f5_4_k_cu_0cbd5a60_225696ignoreE)
_ZN40_INTERNAL_b68970f5_4_k_cu_0cbd5a60_225694cuda3std3__442_GLOBAL__N__b68970f5_4_k_cu_0cbd5a60_225696ignoreE:
	.zero		1
	.type		_ZN40_INTERNAL_b68970f5_4_k_cu_0cbd5a60_225694cute7productE,@object
	.size		_ZN40_INTERNAL_b68970f5_4_k_cu_0cbd5a60_225694cute7productE,(_ZN40_INTERNAL_b68970f5_4_k_cu_0cbd5a60_225694cuda3std3__45__cpo3endE - _ZN40_INTERNAL_b68970f5_4_k_cu_0cbd5a60_225694cute7productE)
_ZN40_INTERNAL_b68970f5_4_k_cu_0cbd5a60_225694cute7productE:
	.zero		1
	.type		_ZN40_INTERNAL_b68970f5_4_k_cu_0cbd5a60_225694cuda3std3__45__cpo3endE,@object
	.size		_ZN40_INTERNAL_b68970f5_4_k_cu_0cbd5a60_225694cuda3std3__45__cpo3endE,(_ZN40_INTERNAL_b68970f5_4_k_cu_0cbd5a60_225694cuda3std3__419piecewise_constructE - _ZN40_INTERNAL_b68970f5_4_k_cu_0cbd5a60_225694cuda3std3__45__cpo3endE)
_ZN40_INTERNAL_b68970f5_4_k_cu_0cbd5a60_225694cuda3std3__45__cpo3endE:
	.zero		1
	.type		_ZN40_INTERNAL_b68970f5_4_k_cu_0cbd5a60_225694cuda3std3__419piecewise_constructE,@object
	.size		_ZN40_INTERNAL_b68970f5_4_k_cu_0cbd5a60_225694cuda3std3__419piecewise_constructE,(_ZN40_INTERNAL_b68970f5_4_k_cu_0cbd5a60_225694cuda3std3__45__cpo4cendE - _ZN40_INTERNAL_b68970f5_4_k_cu_0cbd5a60_225694cuda3std3__419piecewise_constructE)
_ZN40_INTERNAL_b68970f5_4_k_cu_0cbd5a60_225694cuda3std3__419piecewise_constructE:
	.zero		1
	.type		_ZN40_INTERNAL_b68970f5_4_k_cu_0cbd5a60_225694cuda3std3__45__cpo4cendE,@object
	.size		_ZN40_INTERNAL_b68970f5_4_k_cu_0cbd5a60_225694cuda3std3__45__cpo4cendE,(_ZN40_INTERNAL_b68970f5_4_k_cu_0cbd5a60_225694cuda3std6ranges3__45__cpo4swapE - _ZN40_INTERNAL_b68970f5_4_k_cu_0cbd5a60_225694cuda3std3__45__cpo4cendE)
_ZN40_INTERNAL_b68970f5_4_k_cu_0cbd5a60_225694cuda3std3__45__cpo4cendE:
	.zero		1
	.type		_ZN40_INTERNAL_b68970f5_4_k_cu_0cbd5a60_225694cuda3std6ranges3__45__cpo4swapE,@object
	.size		_ZN40_INTERNAL_b68970f5_4_k_cu_0cbd5a60_225694cuda3std6ranges3__45__cpo4swapE,(.L_10 - _ZN40_INTERNAL_b68970f5_4_k_cu_0cbd5a60_225694cuda3std6ranges3__45__cpo4swapE)
_ZN40_INTERNAL_b68970f5_4_k_cu_0cbd5a60_225694cuda3std6ranges3__45__cpo4swapE:
	.zero		1
.L_10:


//--------------------- .nv.constant0._ZN7cutlass13device_kernelINS_4gemm6kernel13GemmUniversalIN4cute5tupleIJiiiiEEENS1_10collective13CollectiveMmaINS1_35MainloopSm100TmaUmmaWarpSpecializedILi2ELi2ELi4ENS5_IJNS4_1CILi1EEESB_SB_EEEEENS5_IJNSA_ILi64EEENSA_ILi128EEENSA_ILi256EEEEEENS_6half_tENS5_IJlSB_lEEESI_SJ_NS4_8TiledMMAINS4_8MMA_AtomIJNS4_20SM100_MMA_F16BF16_SSISI_SI_fLi64ELi128ELNS4_4UMMA5MajorE0ELSO_0ELNSN_7ScaleInE0ELSP_0EEEEEENS4_6LayoutISC_NS5_IJNSA_ILi0EEEST_ST_EEEEENS5_IJNS4_10UnderscoreESW_SW_EEEEENS4_13SM90_TMA_LOADENS4_14ComposedLayoutINS4_7SwizzleILi3ELi4ELi3EEENS4_18smem_ptr_flag_bitsILi16EEENSS_INS5_IJNSA_ILi8EEESE_EEENS5_IJSE_SB_EEEEEEEvNS4_8identityESZ_S19_vS1A_EENS_8epilogue10collective18CollectiveEpilogueINS1C_23Sm100TmaWarpSpecializedILi4ELi2ELi16ELb1ELb0EEEJSH_NS5_IJNSS_ISE_SB_EENSS_INSA_ILi32EEESB_EEEEESI_SJ_SI_SJ_NS1C_6fusion15FusionCallbacksIS1G_NS1L_17LinearCombinationISI_fSI_fLNS_15FloatRoundStyleE2EEESH_S1K_JEEENS4_5SM1004TMEM4LOAD26SM100_TMEM_LOAD_16dp256b4xESZ_NS10_INS11_ILi2ELi4ELi3EEES14_NSS_INS5_IJS15_S1I_EEENS5_IJS1I_SB_EEEEEEENS4_17SM75_U32x4_LDSM_NENS4_14SM90_TMA_STOREES1Z_NS4_17SM90_U32x4_STSM_NENS4_39AutoVectorizingCopyWithAssumedAlignmentILi128EEEEEEvvEEEEvNT_6ParamsE --------------------------
	.section	.nv.constant0._ZN7cutlass13device_kernelINS_4gemm6kernel13GemmUniversalIN4cute5tupleIJiiiiEEENS1_10collective13CollectiveMmaINS1_35MainloopSm100TmaUmmaWarpSpecializedILi2ELi2ELi4ENS5_IJNS4_1CILi1EEESB_SB_EEEEENS5_IJNSA_ILi64EEENSA_ILi128EEENSA_ILi256EEEEEENS_6half_tENS5_IJlSB_lEEESI_SJ_NS4_8TiledMMAINS4_8MMA_AtomIJNS4_20SM100_MMA_F16BF16_SSISI_SI_fLi64ELi128ELNS4_4UMMA5MajorE0ELSO_0ELNSN_7ScaleInE0ELSP_0EEEEEENS4_6LayoutISC_NS5_IJNSA_ILi0EEEST_ST_EEEEENS5_IJNS4_10UnderscoreESW_SW_EEEEENS4_13SM90_TMA_LOADENS4_14ComposedLayoutINS4_7SwizzleILi3ELi4ELi3EEENS4_18smem_ptr_flag_bitsILi16EEENSS_INS5_IJNSA_ILi8EEESE_EEENS5_IJSE_SB_EEEEEEEvNS4_8identityESZ_S19_vS1A_EENS_8epilogue10collective18CollectiveEpilogueINS1C_23Sm100TmaWarpSpecializedILi4ELi2ELi16ELb1ELb0EEEJSH_NS5_IJNSS_ISE_SB_EENSS_INSA_ILi32EEESB_EEEEESI_SJ_SI_SJ_NS1C_6fusion15FusionCallbacksIS1G_NS1L_17LinearCombinationISI_fSI_fLNS_15FloatRoundStyleE2EEESH_S1K_JEEENS4_5SM1004TMEM4LOAD26SM100_TMEM_LOAD_16dp256b4xESZ_NS10_INS11_ILi2ELi4ELi3EEES14_NSS_INS5_IJS15_S1I_EEENS5_IJS1I_SB_EEEEEEENS4_17SM75_U32x4_LDSM_NENS4_14SM90_TMA_STOREES1Z_NS4_17SM90_U32x4_STSM_NENS4_39AutoVectorizingCopyWithAssumedAlignmentILi128EEEEEEvvEEEEvNT_6ParamsE,"a",@progbits
	.sectionflags	@""
	.align	4
.nv.constant0._ZN7cutlass13device_kernelINS_4gemm6kernel13GemmUniversalIN4cute5tupleIJiiiiEEENS1_10collective13CollectiveMmaINS1_35MainloopSm100TmaUmmaWarpSpecializedILi2ELi2ELi4ENS5_IJNS4_1CILi1EEESB_SB_EEEEENS5_IJNSA_ILi64EEENSA_ILi128EEENSA_ILi256EEEEEENS_6half_tENS5_IJlSB_lEEESI_SJ_NS4_8TiledMMAINS4_8MMA_AtomIJNS4_20SM100_MMA_F16BF16_SSISI_SI_fLi64ELi128ELNS4_4UMMA5MajorE0ELSO_0ELNSN_7ScaleInE0ELSP_0EEEEEENS4_6LayoutISC_NS5_IJNSA_ILi0EEEST_ST_EEEEENS5_IJNS4_10UnderscoreESW_SW_EEEEENS4_13SM90_TMA_LOADENS4_14ComposedLayoutINS4_7SwizzleILi3ELi4ELi3EEENS4_18smem_ptr_flag_bitsILi16EEENSS_INS5_IJNSA_ILi8EEESE_EEENS5_IJSE_SB_EEEEEEEvNS4_8identityESZ_S19_vS1A_EENS_8epilogue10collective18CollectiveEpilogueINS1C_23Sm100TmaWarpSpecializedILi4ELi2ELi16ELb1ELb0EEEJSH_NS5_IJNSS_ISE_SB_EENSS_INSA_ILi32EEESB_EEEEESI_SJ_SI_SJ_NS1C_6fusion15FusionCallbacksIS1G_NS1L_17LinearCombinationISI_fSI_fLNS_15FloatRoundStyleE2EEESH_S1K_JEEENS4_5SM1004TMEM4LOAD26SM100_TMEM_LOAD_16dp256b4xESZ_NS10_INS11_ILi2ELi4ELi3EEES14_NSS_INS5_IJS15_S1I_EEENS5_IJS1I_SB_EEEEEEENS4_17SM75_U32x4_LDSM_NENS4_14SM90_TMA_STOREES1Z_NS4_17SM90_U32x4_STSM_NENS4_39AutoVectorizingCopyWithAssumedAlignmentILi128EEEEEEvvEEEEvNT_6ParamsE:
	.zero		2944


//--------------------- SYMBOLS --------------------------

	.type		.nv.reservedSmem.offset0,@object
	.size		.nv.reservedSmem.offset0,0x4
	.type		.nv.reservedSmem.cap,@object
	.size		.nv.reservedSmem.cap,0x4
	.type		__assertfail,@function
